def attn_fwd(
    Q,
    K,
    V,
    Out,
    Lse,
    sm_scale,
    stride_qz,
    stride_qh,
    stride_qm,
    stride_qk,
    stride_kz,
    stride_kh,
    stride_kn,
    stride_kk,
    stride_vz,
    stride_vh,
    stride_vn,
    stride_vk,
    stride_oz,
    stride_oh,
    stride_om,
    stride_ok,
    seqlen_q,
    seqlen_k,
    BLOCK_M: tl.constexpr,
    BLOCK_N: tl.constexpr,
    HEAD_DIM: tl.constexpr,
    CAUSAL: tl.constexpr,
):
    start_m = tl.program_id(0)
    off_hz = tl.program_id(1)
    q_off = off_hz * stride_qh
    k_off = off_hz * stride_kh
    v_off = off_hz * stride_vh
    offs_m = start_m * BLOCK_M + tl.arange(0, BLOCK_M)
    offs_d = tl.arange(0, HEAD_DIM)
    offs_n = tl.arange(0, BLOCK_N)
    q_ptrs = Q + q_off + offs_m[:, None] * stride_qm + offs_d[None, :] * stride_qk
    k_ptrs = K + k_off + offs_d[:, None] * stride_kk + offs_n[None, :] * stride_kn
    v_ptrs = V + v_off + offs_n[:, None] * stride_vn + offs_d[None, :] * stride_vk
    m_i = tl.full([BLOCK_M], float("-inf"), dtype=tl.float32)
    l_i = tl.zeros([BLOCK_M], dtype=tl.float32) + 1.0
    acc = tl.zeros([BLOCK_M, HEAD_DIM], dtype=tl.float32)
    q = tl.load(q_ptrs)
    acc, l_i, m_i = _attn_fwd_inner(
        acc,
        l_i,
        m_i,
        q,
        k_ptrs,
        v_ptrs,
        sm_scale,
        stride_kn,
        stride_vn,
        start_m,
        seqlen_k,
        BLOCK_M,
        BLOCK_N,
        HEAD_DIM,
        CAUSAL,
    )
    acc = acc / l_i[:, None]
    lse = m_i + tl.math.log2(l_i) / 1.4426950408889634
    o_ptrs = (
        Out
        + off_hz * stride_oh
        + offs_m[:, None] * stride_om
        + offs_d[None, :] * stride_ok
    )
    tl.store(o_ptrs, acc.to(Out.dtype.element_ty))
    tl.store(Lse + off_hz * seqlen_q + offs_m, lse)

# config = {"BLOCK_M": 128, "BLOCK_N": 16, "HEAD_DIM": 128, "arch": "sm_80", "causal": false, "dtype": "bf16", "num_stages": 2, "num_warps": 4}
# arch = sm_80


// ===== COMPILED SASS (sm_80) =====

	.target	sm_80

	.elftype	@"ET_EXEC"


//--------------------- .note.nv.tkinfo           --------------------------
	.section	.note.nv.tkinfo,"",@"SHT_NOTE"
	.sectionflags	@"SHF_NOTE_NV_TKINFO"
	.tkinfo
        /*0018*/ 	.word	0x00000002
        /*0030*/ 	.string	""
        /*0030*/ 	.string	"ptxas"
        /*0030*/ 	.string	"Cuda compilation tools, release 13.0, V13.0.88"
        /*0030*/ 	.string	"Build cuda_13.0.r13.0/compiler.36424714_0"
        /*0030*/ 	.string	"-v  -suppress-debug-info  -lineinfo  -arch sm_80 "



//--------------------- .note.nv.cuinfo           --------------------------
	.section	.note.nv.cuinfo,"",@"SHT_NOTE"
	.sectionflags	@"SHF_NOTE_NV_CUINFO"
        /*0018*/ 	.short	0x0002
        /*001a*/ 	.short	0x0050
        /*001c*/ 	.short	0x0082
	.zero		2


//--------------------- .nv.info                  --------------------------
	.section	.nv.info,"",@"SHT_CUDA_INFO"
	.align	4


	//----- nvinfo : EIATTR_REGCOUNT
	.align		4
        /*0000*/ 	.byte	0x04, 0x2f
        /*0002*/ 	.short	(.L_2 - .L_1)
	.align		4
.L_1:
        /*0004*/ 	.word	index@(attn_fwd)
        /*0008*/ 	.word	0x000000ff


	//----- nvinfo : EIATTR_FRAME_SIZE
	.align		4
.L_2:
        /*000c*/ 	.byte	0x04, 0x11
        /*000e*/ 	.short	(.L_4 - .L_3)
	.align		4
.L_3:
        /*0010*/ 	.word	index@(attn_fwd)
        /*0014*/ 	.word	0x00000000


	//----- nvinfo : EIATTR_MIN_STACK_SIZE
	.align		4
.L_4:
        /*0018*/ 	.byte	0x04, 0x12
        /*001a*/ 	.short	(.L_6 - .L_5)
	.align		4
.L_5:
        /*001c*/ 	.word	index@(attn_fwd)
        /*0020*/ 	.word	0x00000000
.L_6:


//--------------------- .nv.info.attn_fwd         --------------------------
	.section	.nv.info.attn_fwd,"",@"SHT_CUDA_INFO"
	.sectionflags	@""
	.align	4


	//----- nvinfo : EIATTR_CUDA_API_VERSION
	.align		4
        /*0000*/ 	.byte	0x04, 0x37
        /*0002*/ 	.short	(.L_8 - .L_7)
.L_7:
        /*0004*/ 	.word	0x00000082


	//----- nvinfo : EIATTR_SW2861232_WAR
	.align		4
.L_8:
        /*0008*/ 	.byte	0x01, 0x35
	.zero		2


	//----- nvinfo : EIATTR_PARAM_CBANK
	.align		4
        /*000c*/ 	.byte	0x04, 0x0a
        /*000e*/ 	.short	(.L_10 - .L_9)
	.align		4
.L_9:
        /*0010*/ 	.word	index@(.nv.constant0.attn_fwd)
        /*0014*/ 	.short	0x0160
        /*0016*/ 	.short	0x0088


	//----- nvinfo : EIATTR_CBANK_PARAM_SIZE
	.align		4
.L_10:
        /*0018*/ 	.byte	0x03, 0x19
        /*001a*/ 	.short	0x0088


	//----- nvinfo : EIATTR_KPARAM_INFO
	.align		4
        /*001c*/ 	.byte	0x04, 0x17
        /*001e*/ 	.short	(.L_12 - .L_11)
.L_11:
        /*0020*/ 	.word	0x00000000
        /*0024*/ 	.short	0x0019
        /*0026*/ 	.short	0x0080
        /*0028*/ 	.byte	0x00, 0xf4, 0x21, 0x00


	//----- nvinfo : EIATTR_KPARAM_INFO
	.align		4
.L_12:
        /*002c*/ 	.byte	0x04, 0x17
        /*002e*/ 	.short	(.L_14 - .L_13)
.L_13:
        /*0030*/ 	.word	0x00000000
        /*0034*/ 	.short	0x0018
        /*0036*/ 	.short	0x0078
        /*0038*/ 	.byte	0x00, 0xf4, 0x21, 0x00


	//----- nvinfo : EIATTR_KPARAM_INFO
	.align		4
.L_14:
        /*003c*/ 	.byte	0x04, 0x17
        /*003e*/ 	.short	(.L_16 - .L_15)
.L_15:
        /*0040*/ 	.word	0x00000000
        /*0044*/ 	.short	0x0017
        /*0046*/ 	.short	0x0070
        /*0048*/ 	.byte	0x00, 0xf0, 0x11, 0x00


	//----- nvinfo : EIATTR_KPARAM_INFO
	.align		4
.L_16:
        /*004c*/ 	.byte	0x04, 0x17
        /*004e*/ 	.short	(.L_18 - .L_17)
.L_17:
        /*0050*/ 	.word	0x00000000
        /*0054*/ 	.short	0x0016
        /*0056*/ 	.short	0x006c
        /*0058*/ 	.byte	0x00, 0xf0, 0x11, 0x00


	//----- nvinfo : EIATTR_KPARAM_INFO
	.align		4
.L_18:
        /*005c*/ 	.byte	0x04, 0x17
        /*005e*/ 	.short	(.L_20 - .L_19)
.L_19:
        /*0060*/ 	.word	0x00000000
        /*0064*/ 	.short	0x0015
        /*0066*/ 	.short	0x0068
        /*0068*/ 	.byte	0x00, 0xf0, 0x11, 0x00


	//----- nvinfo : EIATTR_KPARAM_INFO
	.align		4
.L_20:
        /*006c*/ 	.byte	0x04, 0x17
        /*006e*/ 	.short	(.L_22 - .L_21)
.L_21:
        /*0070*/ 	.word	0x00000000
        /*0074*/ 	.short	0x0014
        /*0076*/ 	.short	0x0064
        /*0078*/ 	.byte	0x00, 0xf0, 0x11, 0x00


	//----- nvinfo : EIATTR_KPARAM_INFO
	.align		4
.L_22:
        /*007c*/ 	.byte	0x04, 0x17
        /*007e*/ 	.short	(.L_24 - .L_23)
.L_23:
        /*0080*/ 	.word	0x00000000
        /*0084*/ 	.short	0x0013
        /*0086*/ 	.short	0x0060
        /*0088*/ 	.byte	0x00, 0xf0, 0x11, 0x00


	//----- nvinfo : EIATTR_KPARAM_INFO
	.align		4
.L_24:
        /*008c*/ 	.byte	0x04, 0x17
        /*008e*/ 	.short	(.L_26 - .L_25)
.L_25:
        /*0090*/ 	.word	0x00000000
        /*0094*/ 	.short	0x0012
        /*0096*/ 	.short	0x005c
        /*0098*/ 	.byte	0x00, 0xf0, 0x11, 0x00


	//----- nvinfo : EIATTR_KPARAM_INFO
	.align		4
.L_26:
        /*009c*/ 	.byte	0x04, 0x17
        /*009e*/ 	.short	(.L_28 - .L_27)
.L_27:
        /*00a0*/ 	.word	0x00000000
        /*00a4*/ 	.short	0x0011
        /*00a6*/ 	.short	0x0058
        /*00a8*/ 	.byte	0x00, 0xf0, 0x11, 0x00


	//----- nvinfo : EIATTR_KPARAM_INFO
	.align		4
.L_28:
        /*00ac*/ 	.byte	0x04, 0x17
        /*00ae*/ 	.short	(.L_30 - .L_29)
.L_29:
        /*00b0*/ 	.word	0x00000000
        /*00b4*/ 	.short	0x0010
        /*00b6*/ 	.short	0x0054
        /*00b8*/ 	.byte	0x00, 0xf0, 0x11, 0x00


	//----- nvinfo : EIATTR_KPARAM_INFO
	.align		4
.L_30:
        /*00bc*/ 	.byte	0x04, 0x17
        /*00be*/ 	.short	(.L_32 - .L_31)
.L_31:
        /*00c0*/ 	.word	0x00000000
        /*00c4*/ 	.short	0x000f
        /*00c6*/ 	.short	0x0050
        /*00c8*/ 	.byte	0x00, 0xf0, 0x11, 0x00


	//----- nvinfo : EIATTR_KPARAM_INFO
	.align		4
.L_32:
        /*00cc*/ 	.byte	0x04, 0x17
        /*00ce*/ 	.short	(.L_34 - .L_33)
.L_33:
        /*00d0*/ 	.word	0x00000000
        /*00d4*/ 	.short	0x000e
        /*00d6*/ 	.short	0x004c
        /*00d8*/ 	.byte	0x00, 0xf0, 0x11, 0x00


	//----- nvinfo : EIATTR_KPARAM_INFO
	.align		4
.L_34:
        /*00dc*/ 	.byte	0x04, 0x17
        /*00de*/ 	.short	(.L_36 - .L_35)
.L_35:
        /*00e0*/ 	.word	0x00000000
        /*00e4*/ 	.short	0x000d
        /*00e6*/ 	.short	0x0048
        /*00e8*/ 	.byte	0x00, 0xf0, 0x11, 0x00


	//----- nvinfo : EIATTR_KPARAM_INFO
	.align		4
.L_36:
        /*00ec*/ 	.byte	0x04, 0x17
        /*00ee*/ 	.short	(.L_38 - .L_37)
.L_37:
        /*00f0*/ 	.word	0x00000000
        /*00f4*/ 	.short	0x000c
        /*00f6*/ 	.short	0x0044
        /*00f8*/ 	.byte	0x00, 0xf0, 0x11, 0x00


	//----- nvinfo : EIATTR_KPARAM_INFO
	.align		4
.L_38:
        /*00fc*/ 	.byte	0x04, 0x17
        /*00fe*/ 	.short	(.L_40 - .L_39)
.L_39:
        /*0100*/ 	.word	0x00000000
        /*0104*/ 	.short	0x000b
        /*0106*/ 	.short	0x0040
        /*0108*/ 	.byte	0x00, 0xf0, 0x11, 0x00


	//----- nvinfo : EIATTR_KPARAM_INFO
	.align		4
.L_40:
        /*010c*/ 	.byte	0x04, 0x17
        /*010e*/ 	.short	(.L_42 - .L_41)
.L_41:
        /*0110*/ 	.word	0x00000000
        /*0114*/ 	.short	0x000a
        /*0116*/ 	.short	0x003c
        /*0118*/ 	.byte	0x00, 0xf0, 0x11, 0x00


	//----- nvinfo : EIATTR_KPARAM_INFO
	.align		4
.L_42:
        /*011c*/ 	.byte	0x04, 0x17
        /*011e*/ 	.short	(.L_44 - .L_43)
.L_43:
        /*0120*/ 	.word	0x00000000
        /*0124*/ 	.short	0x0009
        /*0126*/ 	.short	0x0038
        /*0128*/ 	.byte	0x00, 0xf0, 0x11, 0x00


	//----- nvinfo : EIATTR_KPARAM_INFO
	.align		4
.L_44:
        /*012c*/ 	.byte	0x04, 0x17
        /*012e*/ 	.short	(.L_46 - .L_45)
.L_45:
        /*0130*/ 	.word	0x00000000
        /*0134*/ 	.short	0x0008
        /*0136*/ 	.short	0x0034
        /*0138*/ 	.byte	0x00, 0xf0, 0x11, 0x00


	//----- nvinfo : EIATTR_KPARAM_INFO
	.align		4
.L_46:
        /*013c*/ 	.byte	0x04, 0x17
        /*013e*/ 	.short	(.L_48 - .L_47)
.L_47:
        /*0140*/ 	.word	0x00000000
        /*0144*/ 	.short	0x0007
        /*0146*/ 	.short	0x0030
        /*0148*/ 	.byte	0x00, 0xf0, 0x11, 0x00


	//----- nvinfo : EIATTR_KPARAM_INFO
	.align		4
.L_48:
        /*014c*/ 	.byte	0x04, 0x17
        /*014e*/ 	.short	(.L_50 - .L_49)
.L_49:
        /*0150*/ 	.word	0x00000000
        /*0154*/ 	.short	0x0006
        /*0156*/ 	.short	0x002c
        /*0158*/ 	.byte	0x00, 0xf0, 0x11, 0x00


	//----- nvinfo : EIATTR_KPARAM_INFO
	.align		4
.L_50:
        /*015c*/ 	.byte	0x04, 0x17
        /*015e*/ 	.short	(.L_52 - .L_51)
.L_51:
        /*0160*/ 	.word	0x00000000
        /*0164*/ 	.short	0x0005
        /*0166*/ 	.short	0x0028
        /*0168*/ 	.byte	0x00, 0xf0, 0x11, 0x00


	//----- nvinfo : EIATTR_KPARAM_INFO
	.align		4
.L_52:
        /*016c*/ 	.byte	0x04, 0x17
        /*016e*/ 	.short	(.L_54 - .L_53)
.L_53:
        /*0170*/ 	.word	0x00000000
        /*0174*/ 	.short	0x0004
        /*0176*/ 	.short	0x0020
        /*0178*/ 	.byte	0x00, 0xf4, 0x21, 0x00


	//----- nvinfo : EIATTR_KPARAM_INFO
	.align		4
.L_54:
        /*017c*/ 	.byte	0x04, 0x17
        /*017e*/ 	.short	(.L_56 - .L_55)
.L_55:
        /*0180*/ 	.word	0x00000000
        /*0184*/ 	.short	0x0003
        /*0186*/ 	.short	0x0018
        /*0188*/ 	.byte	0x00, 0xf4, 0x21, 0x00


	//----- nvinfo : EIATTR_KPARAM_INFO
	.align		4
.L_56:
        /*018c*/ 	.byte	0x04, 0x17
        /*018e*/ 	.short	(.L_58 - .L_57)
.L_57:
        /*0190*/ 	.word	0x00000000
        /*0194*/ 	.short	0x0002
        /*0196*/ 	.short	0x0010
        /*0198*/ 	.byte	0x00, 0xf4, 0x21, 0x00


	//----- nvinfo : EIATTR_KPARAM_INFO
	.align		4
.L_58:
        /*019c*/ 	.byte	0x04, 0x17
        /*019e*/ 	.short	(.L_60 - .L_59)
.L_59:
        /*01a0*/ 	.word	0x00000000
        /*01a4*/ 	.short	0x0001
        /*01a6*/ 	.short	0x0008
        /*01a8*/ 	.byte	0x00, 0xf4, 0x21, 0x00


	//----- nvinfo : EIATTR_KPARAM_INFO
	.align		4
.L_60:
        /*01ac*/ 	.byte	0x04, 0x17
        /*01ae*/ 	.short	(.L_62 - .L_61)
.L_61:
        /*01b0*/ 	.word	0x00000000
        /*01b4*/ 	.short	0x0000
        /*01b6*/ 	.short	0x0000
        /*01b8*/ 	.byte	0x00, 0xf4, 0x21, 0x00


	//----- nvinfo : EIATTR_MAXREG_COUNT
	.align		4
.L_62:
        /*01bc*/ 	.byte	0x03, 0x1b
        /*01be*/ 	.short	0x00ff


	//----- nvinfo : EIATTR_NUM_BARRIERS
	.align		4
        /*01c0*/ 	.byte	0x02, 0x4c
        /*01c2*/ 	.byte	0x01
	.zero		1


	//----- nvinfo : EIATTR_MERCURY_ISA_VERSION
	.align		4
        /*01c4*/ 	.byte	0x03, 0x5f
        /*01c6*/ 	.short	0x0000


	//----- nvinfo : EIATTR_COOP_GROUP_MASK_REGIDS
	.align		4
        /*01c8*/ 	.byte	0x04, 0x29
        /*01ca*/ 	.short	(.L_64 - .L_63)


	//   ....[0]....
.L_63:
        /*01cc*/ 	.word	0xffffffff


	//   ....[1]....
        /*01d0*/ 	.word	0xffffffff


	//   ....[2]....
        /*01d4*/ 	.word	0xffffffff


	//   ....[3]....
        /*01d8*/ 	.word	0xffffffff


	//   ....[4]....
        /*01dc*/ 	.word	0xffffffff


	//   ....[5]....
        /*01e0*/ 	.word	0xffffffff


	//   ....[6]....
        /*01e4*/ 	.word	0xffffffff


	//   ....[7]....
        /*01e8*/ 	.word	0xffffffff


	//   ....[8]....
        /*01ec*/ 	.word	0xffffffff


	//   ....[9]....
        /*01f0*/ 	.word	0xffffffff


	//   ....[10]....
        /*01f4*/ 	.word	0xffffffff


	//   ....[11]....
        /*01f8*/ 	.word	0xffffffff


	//   ....[12]....
        /*01fc*/ 	.word	0xffffffff


	//   ....[13]....
        /*0200*/ 	.word	0xffffffff


	//   ....[14]....
        /*0204*/ 	.word	0xffffffff


	//   ....[15]....
        /*0208*/ 	.word	0xffffffff


	//----- nvinfo : EIATTR_COOP_GROUP_INSTR_OFFSETS
	.align		4
.L_64:
        /*020c*/ 	.byte	0x04, 0x28
        /*020e*/ 	.short	(.L_66 - .L_65)


	//   ....[0]....
.L_65:
        /*0210*/ 	.word	0x000048e0


	//   ....[1]....
        /*0214*/ 	.word	0x00004980


	//   ....[2]....
        /*0218*/ 	.word	0x00004990


	//   ....[3]....
        /*021c*/ 	.word	0x00004a30


	//   ....[4]....
        /*0220*/ 	.word	0x00004a50


	//   ....[5]....
        /*0224*/ 	.word	0x00004ad0


	//   ....[6]....
        /*0228*/ 	.word	0x00004af0


	//   ....[7]....
        /*022c*/ 	.word	0x00004b20


	//   ....[8]....
        /*0230*/ 	.word	0x00005800


	//   ....[9]....
        /*0234*/ 	.word	0x00005860


	//   ....[10]....
        /*0238*/ 	.word	0x00005870


	//   ....[11]....
        /*023c*/ 	.word	0x00005890


	//   ....[12]....
        /*0240*/ 	.word	0x00005b30


	//   ....[13]....
        /*0244*/ 	.word	0x00005b40


	//   ....[14]....
        /*0248*/ 	.word	0x00005b60


	//   ....[15]....
        /*024c*/ 	.word	0x00005b70


	//----- nvinfo : EIATTR_EXIT_INSTR_OFFSETS
	.align		4
.L_66:
        /*0250*/ 	.byte	0x04, 0x1c
        /*0252*/ 	.short	(.L_68 - .L_67)


	//   ....[0]....
.L_67:
        /*0254*/ 	.word	0x0000b380


	//----- nvinfo : EIATTR_REQNTID
	.align		4
.L_68:
        /*0258*/ 	.byte	0x04, 0x10
        /*025a*/ 	.short	(.L_70 - .L_69)
.L_69:
        /*025c*/ 	.word	0x00000080
        /*0260*/ 	.word	0x00000001
        /*0264*/ 	.word	0x00000001
.L_70:


//--------------------- .nv.callgraph             --------------------------
	.section	.nv.callgraph,"",@"SHT_CUDA_CALLGRAPH"
	.align	4
	.sectionentsize	8
	.align		4
        /*0000*/ 	.word	0x00000000
	.align		4
        /*0004*/ 	.word	0xffffffff
	.align		4
        /*0008*/ 	.word	0x00000000
	.align		4
        /*000c*/ 	.word	0xfffffffe
	.align		4
        /*0010*/ 	.word	0x00000000
	.align		4
        /*0014*/ 	.word	0xfffffffd
	.align		4
        /*0018*/ 	.word	0x00000000
	.align		4
        /*001c*/ 	.word	0xfffffffc


//--------------------- .nv.rel.action            --------------------------
	.section	.nv.rel.action,"",@"SHT_CUDA_RELOCINFO"
	.align	8
	.sectionentsize	8
        /*0000*/ 	.byte	0x73, 0x00, 0x00, 0x00, 0x00, 0x00, 0x00, 0x00, 0x00, 0x00, 0x00, 0x11, 0x25, 0x00, 0x05, 0x36


//--------------------- .nv.constant4             --------------------------
	.section	.nv.constant4,"a",@progbits
	.align	8
	.align		8
.nv.constant4:
        /*0000*/ 	.dword	_$_str


//--------------------- .nv.constant0.attn_fwd    --------------------------
	.section	.nv.constant0.attn_fwd,"a",@progbits
	.sectionflags	@""
	.align	4
.nv.constant0.attn_fwd:
	.zero		488


//--------------------- .text.attn_fwd            --------------------------
	.section	.text.attn_fwd,"ax",@progbits
	.sectioninfo	@"SHI_REGISTERS=255"
	.align	128
        .global         attn_fwd
        .type           attn_fwd,@function
        .size           attn_fwd,(.L_x_3 - attn_fwd)
        .other          attn_fwd,@"STO_CUDA_ENTRY STV_DEFAULT"
attn_fwd:
.text.attn_fwd:
[----:B------:R-:W-:Y:S02]  /*0000*/  MOV R1, c[0x0][0x28] ;  /* 0x00000a0000017a02 */ /* 0x000fe40000000f00 */
[----:B------:R-:W0:Y:S01]  /*0010*/  S2R R246, SR_TID.X ;  /* 0x0000000000f67919 */ /* 0x000e220000002100 */
[----:B------:R-:W-:Y:S01]  /*0020*/  MOV R223, c[0x0][0x198] ;  /* 0x0000660000df7a02 */ /* 0x000fe20000000f00 */
[----:B------:R-:W-:Y:S02]  /*0030*/  ULDC.64 UR4, c[0x0][0x118] ;  /* 0x0000460000047ab9 */ /* 0x000fe40000000a00 */
[----:B------:R-:W1:Y:S01]  /*0040*/  S2R R0, SR_CTAID.X ;  /* 0x0000000000007919 */ /* 0x000e620000002500 */
[----:B------:R-:W-:-:S03]  /*0050*/  SHF.L.U32 R5, R223, 0x3, RZ ;  /* 0x00000003df057819 */ /* 0x000fc600000006ff */
[----:B------:R-:W2:Y:S01]  /*0060*/  S2R R248, SR_CTAID.Y ;  /* 0x0000000000f87919 */ /* 0x000ea20000002600 */
[----:B0-----:R-:W-:Y:S01]  /*0070*/  LOP3.LUT R250, R246, 0x7f, RZ, 0xc0, !PT ;  /* 0x0000007ff6fa7812 */ /* 0x001fe200078ec0ff */
[C---:B------:R-:W-:Y:S01]  /*0080*/  IMAD R19, R223.reuse, 0x48, RZ ;  /* 0x00000048df137824 */ /* 0x040fe200078e02ff */
[C---:B------:R-:W-:Y:S02]  /*0090*/  SHF.L.U32 R15, R223.reuse, 0x6, RZ ;  /* 0x00000006df0f7819 */ /* 0x040fe400000006ff */
[----:B-1----:R-:W-:Y:S01]  /*00a0*/  LEA R2, R0, R250, 0x7 ;  /* 0x000000fa00027211 */ /* 0x002fe200078e38ff */
[C---:B------:R-:W-:Y:S01]  /*00b0*/  IMAD R17, R223.reuse, 0x24, RZ ;  /* 0x00000024df117824 */ /* 0x040fe200078e02ff */
[C---:B------:R-:W-:Y:S01]  /*00c0*/  SHF.L.U32 R7, R223.reuse, 0x4, RZ ;  /* 0x00000004df077819 */ /* 0x040fe200000006ff */
[----:B--2---:R-:W-:Y:S01]  /*00d0*/  IMAD R0, R248, c[0x0][0x190], RZ ;  /* 0x00006400f8007a24 */ /* 0x004fe200078e02ff */
[----:B------:R-:W-:Y:S01]  /*00e0*/  SHF.L.U32 R11, R223, 0x5, RZ ;  /* 0x00000005df0b7819 */ /* 0x000fe200000006ff */
[----:B------:R-:W-:-:S03]  /*00f0*/  IMAD R2, R2, c[0x0][0x194], RZ ;  /* 0x0000650002027a24 */ /* 0x000fc600078e02ff */
[C---:B------:R-:W-:Y:S01]  /*0100*/  SHF.L.U32 R8, R0.reuse, 0x1, RZ ;  /* 0x0000000100087819 */ /* 0x040fe200000006ff */
[----:B------:R-:W-:Y:S01]  /*0110*/  IMAD.HI R0, R0, 0x2, RZ ;  /* 0x0000000200007827 */ /* 0x000fe200078e02ff */
[----:B------:R-:W-:-:S03]  /*0120*/  SHF.L.U32 R9, R2, 0x1, RZ ;  /* 0x0000000102097819 */ /* 0x000fc600000006ff */
[----:B------:R-:W-:Y:S01]  /*0130*/  IMAD.HI R3, R2, 0x2, RZ ;  /* 0x0000000202037827 */ /* 0x000fe200078e02ff */
[----:B------:R-:W-:-:S04]  /*0140*/  IADD3 R8, P0, P1, R9, c[0x0][0x160], R8 ;  /* 0x0000580009087a10 */ /* 0x000fc8000791e008 */
[----:B------:R-:W-:Y:S02]  /*0150*/  IADD3.X R9, R3, c[0x0][0x164], R0, P0, P1 ;  /* 0x0000590003097a10 */ /* 0x000fe400007e2400 */
[CC--:B------:R-:W-:Y:S02]  /*0160*/  LEA R2, P0, R223.reuse, R8.reuse, 0x4 ;  /* 0x00000008df027211 */ /* 0x0c0fe400078020ff */
[-C--:B------:R-:W-:Y:S02]  /*0170*/  LEA R14, P2, R223, R8.reuse, 0x7 ;  /* 0x00000008df0e7211 */ /* 0x080fe400078438ff */
[-C--:B------:R-:W-:Y:S02]  /*0180*/  LEA.HI.X.SX32 R3, R5, R9.reuse, 0x1, P0 ;  /* 0x0000000905037211 */ /* 0x080fe400000f0eff */
[CC--:B------:R-:W-:Y:S01]  /*0190*/  LEA R4, P1, R223.reuse, R8.reuse, 0x5 ;  /* 0x00000008df047211 */ /* 0x0c0fe200078228ff */
[C---:B------:R-:W-:Y:S01]  /*01a0*/  IMAD R13, R223.reuse, 0x12, RZ ;  /* 0x00000012df0d7824 */ /* 0x040fe200078e02ff */
[----:B------:R-:W-:Y:S01]  /*01b0*/  LEA R10, P0, R223, R8, 0x6 ;  /* 0x00000008df0a7211 */ /* 0x000fe200078030ff */
[----:B------:R0:W2:Y:S01]  /*01c0*/  LDG.E.U16 R240, [R2.64] ;  /* 0x0000000402f07981 */ /* 0x0000a2000c1e1500 */
[-C--:B------:R-:W-:Y:S01]  /*01d0*/  LEA.HI.X.SX32 R15, R15, R9.reuse, 0x1, P2 ;  /* 0x000000090f0f7211 */ /* 0x080fe200010f0eff */
[----:B------:R-:W-:Y:S01]  /*01e0*/  IMAD R21, R223, 0x90, RZ ;  /* 0x00000090df157824 */ /* 0x000fe200078e02ff */
[----:B------:R-:W-:-:S02]  /*01f0*/  LEA.HI.X.SX32 R5, R7, R9, 0x1, P1 ;  /* 0x0000000907057211 */ /* 0x000fc400008f0eff */
[-C--:B------:R-:W-:Y:S01]  /*0200*/  IADD3 R12, P1, R17, R8.reuse, RZ ;  /* 0x00000008110c7210 */ /* 0x080fe20007f3e0ff */
[----:B------:R-:W-:Y:S01]  /*0210*/  IMAD R23, R223, 0x28, RZ ;  /* 0x00000028df177824 */ /* 0x000fe200078e02ff */
[-C--:B------:R-:W-:Y:S01]  /*0220*/  LEA.HI.X.SX32 R11, R11, R9.reuse, 0x1, P0 ;  /* 0x000000090b0b7211 */ /* 0x080fe200000f0eff */
[----:B------:R1:W3:Y:S01]  /*0230*/  LDG.E.U16 R241, [R4.64] ;  /* 0x0000000404f17981 */ /* 0x0002e2000c1e1500 */
[-C--:B0-----:R-:W-:Y:S02]  /*0240*/  IADD3 R2, P2, R19, R8.reuse, RZ ;  /* 0x0000000813027210 */ /* 0x081fe40007f5e0ff */
[-C--:B------:R-:W-:Y:S01]  /*0250*/  IADD3 R6, P0, R13, R8.reuse, RZ ;  /* 0x000000080d067210 */ /* 0x080fe20007f1e0ff */
[----:B------:R0:W4:Y:S01]  /*0260*/  LDG.E.U16 R242, [R10.64] ;  /* 0x000000040af27981 */ /* 0x000122000c1e1500 */
[----:B------:R-:W-:Y:S01]  /*0270*/  LEA.HI.X.SX32 R3, R17, R9, 0x1, P2 ;  /* 0x0000000911037211 */ /* 0x000fe200010f0eff */
[C---:B------:R-:W-:Y:S01]  /*0280*/  IMAD R17, R223.reuse, 0xa, RZ ;  /* 0x0000000adf117824 */ /* 0x040fe200078e02ff */
[C---:B------:R-:W-:Y:S01]  /*0290*/  LEA R7, R223.reuse, R223, 0x3 ;  /* 0x000000dfdf077211 */ /* 0x040fe200078e18ff */
[----:B------:R-:W-:Y:S01]  /*02a0*/  IMAD R25, R223, 0x50, RZ ;  /* 0x00000050df197824 */ /* 0x000fe200078e02ff */
[-C--:B------:R-:W-:Y:S01]  /*02b0*/  LEA.HI.X.SX32 R13, R13, R9.reuse, 0x1, P1 ;  /* 0x000000090d0d7211 */ /* 0x080fe200008f0eff */
[----:B------:R5:W2:Y:S01]  /*02c0*/  LDG.E.U16 R243, [R14.64] ;  /* 0x000000040ef37981 */ /* 0x000aa2000c1e1500 */
[----:B------:R-:W-:Y:S01]  /*02d0*/  IADD3 R18, P1, R21, R8, RZ ;  /* 0x0000000815127210 */ /* 0x000fe20007f3e0ff */
[----:B------:R-:W-:Y:S01]  /*02e0*/  IMAD R21, R223, 0x14, RZ ;  /* 0x00000014df157824 */ /* 0x000fe200078e02ff */
[----:B------:R-:W-:Y:S01]  /*02f0*/  LEA.HI.X.SX32 R7, R7, R9, 0x1, P0 ;  /* 0x0000000907077211 */ /* 0x000fe200000f0eff */
[----:B-1----:R1:W2:Y:S01]  /*0300*/  LDG.E.U16 R5, [R12.64] ;  /* 0x000000040c057981 */ /* 0x0022a2000c1e1500 */
[----:B0-----:R-:W-:-:S02]  /*0310*/  LEA R11, R223, R223, 0x2 ;  /* 0x000000dfdf0b7211 */ /* 0x001fc400078e10ff */
[-C--:B------:R-:W-:Y:S01]  /*0320*/  IADD3 R10, P0, R17, R8.reuse, RZ ;  /* 0x00000008110a7210 */ /* 0x080fe20007f1e0ff */
[----:B------:R0:W2:Y:S01]  /*0330*/  LDG.E.U16 R3, [R2.64] ;  /* 0x0000000402037981 */ /* 0x0000a2000c1e1500 */
[-C--:B------:R-:W-:Y:S02]  /*0340*/  LEA.HI.X.SX32 R19, R19, R9.reuse, 0x1, P1 ;  /* 0x0000000913137211 */ /* 0x080fe400008f0eff */
[-C--:B-----5:R-:W-:Y:S01]  /*0350*/  IADD3 R14, P2, R23, R8.reuse, RZ ;  /* 0x00000008170e7210 */ /* 0x0a0fe20007f5e0ff */
[----:B------:R5:W2:Y:S01]  /*0360*/  LDG.E.U16 R7, [R6.64] ;  /* 0x0000000406077981 */ /* 0x000aa2000c1e1500 */
[-C--:B-1----:R-:W-:Y:S02]  /*0370*/  IADD3 R12, P1, R21, R8.reuse, RZ ;  /* 0x00000008150c7210 */ /* 0x082fe40007f3e0ff */
[----:B------:R-:W-:Y:S01]  /*0380*/  LEA.HI.X.SX32 R11, R11, R9, 0x1, P0 ;  /* 0x000000090b0b7211 */ /* 0x000fe200000f0eff */
[----:B------:R1:W2:Y:S01]  /*0390*/  LDG.E.U16 R244, [R18.64] ;  /* 0x0000000412f47981 */ /* 0x0002a2000c1e1500 */
[----:B------:R-:W-:-:S02]  /*03a0*/  IADD3 R16, P0, R25, R8, RZ ;  /* 0x0000000819107210 */ /* 0x000fc40007f1e0ff */
[-C--:B------:R-:W-:Y:S01]  /*03b0*/  LEA.HI.X.SX32 R13, R17, R9.reuse, 0x1, P1 ;  /* 0x00000009110d7211 */ /* 0x080fe200008f0eff */
[----:B0-----:R0:W2:Y:S01]  /*03c0*/  LDG.E.U16 R2, [R10.64] ;  /* 0x000000040a027981 */ /* 0x0010a2000c1e1500 */
[-C--:B------:R-:W-:Y:S01]  /*03d0*/  LEA.HI.X.SX32 R15, R21, R9.reuse, 0x1, P2 ;  /* 0x00000009150f7211 */ /* 0x080fe200010f0eff */
[----:B------:R-:W-:Y:S01]  /*03e0*/  IMAD R20, R223, 0xe0, RZ ;  /* 0x000000e0df147824 */ /* 0x000fe200078e02ff */
[----:B------:R-:W-:Y:S01]  /*03f0*/  LEA.HI.X.SX32 R17, R23, R9, 0x1, P0 ;  /* 0x0000000917117211 */ /* 0x000fe200000f0eff */
[C---:B------:R-:W-:Y:S01]  /*0400*/  IMAD R23, R223.reuse, 0xa0, RZ ;  /* 0x000000a0df177824 */ /* 0x040fe200078e02ff */
[----:B-----5:R5:W2:Y:S01]  /*0410*/  LDG.E.U16 R6, [R12.64] ;  /* 0x000000040c067981 */ /* 0x020aa2000c1e1500 */
[C---:B-1----:R-:W-:Y:S02]  /*0420*/  IMAD R18, R223.reuse, 0xb0, RZ ;  /* 0x000000b0df127824 */ /* 0x042fe400078e02ff */
[C---:B------:R-:W-:Y:S01]  /*0430*/  IMAD R22, R223.reuse, 0xf0, RZ ;  /* 0x000000f0df167824 */ /* 0x040fe200078e02ff */
[----:B------:R1:W2:Y:S01]  /*0440*/  LDG.E.U16 R4, [R14.64] ;  /* 0x000000040e047981 */ /* 0x0002a2000c1e1500 */
[----:B0-----:R-:W-:-:S02]  /*0450*/  IMAD R11, R223, 0xc0, RZ ;  /* 0x000000c0df0b7824 */ /* 0x001fc400078e02ff */
[C---:B------:R-:W-:Y:S01]  /*0460*/  IMAD R19, R223.reuse, 0x30, RZ ;  /* 0x00000030df137824 */ /* 0x040fe200078e02ff */
[----:B------:R0:W2:Y:S01]  /*0470*/  LDG.E.U16 R245, [R16.64] ;  /* 0x0000000410f57981 */ /* 0x0000a2000c1e1500 */
[C---:B------:R-:W-:Y:S02]  /*0480*/  IMAD R112, R223.reuse, 0x58, RZ ;  /* 0x00000058df707824 */ /* 0x040fe400078e02ff */
[C---:B-----5:R-:W-:Y:S01]  /*0490*/  IMAD R13, R223.reuse, 0xd0, RZ ;  /* 0x000000d0df0d7824 */ /* 0x060fe200078e02ff */
[-C--:B------:R-:W-:Y:S01]  /*04a0*/  IADD3 R12, P0, R18, R8.reuse, RZ ;  /* 0x00000008120c7210 */ /* 0x080fe20007f1e0ff */
[----:B------:R-:W-:Y:S01]  /*04b0*/  IMAD R31, R223, 0x60, RZ ;  /* 0x00000060df1f7824 */ /* 0x000fe200078e02ff */
[-C--:B------:R-:W-:Y:S01]  /*04c0*/  IADD3 R10, P6, R23, R8.reuse, RZ ;  /* 0x00000008170a7210 */ /* 0x080fe20007fde0ff */
[C---:B-1----:R-:W-:Y:S01]  /*04d0*/  IMAD R15, R223.reuse, 0x82, RZ ;  /* 0x00000082df0f7824 */ /* 0x042fe200078e02ff */
[-C--:B------:R-:W-:Y:S01]  /*04e0*/  IADD3 R18, P2, R20, R8.reuse, RZ ;  /* 0x0000000814127210 */ /* 0x080fe20007f5e0ff */
[----:B------:R-:W-:Y:S01]  /*04f0*/  IMAD R110, R223, 0x18, RZ ;  /* 0x00000018df6e7824 */ /* 0x000fe200078e02ff */
[-C--:B------:R-:W-:Y:S01]  /*0500*/  IADD3 R14, P1, R11, R8.reuse, RZ ;  /* 0x000000080b0e7210 */ /* 0x080fe20007f3e0ff */
[C---:B------:R-:W-:Y:S01]  /*0510*/  IMAD R45, R223.reuse, 0x70, RZ ;  /* 0x00000070df2d7824 */ /* 0x040fe200078e02ff */
[-C--:B------:R-:W-:Y:S01]  /*0520*/  IADD3 R20, P5, R22, R8.reuse, RZ ;  /* 0x0000000816147210 */ /* 0x080fe20007fbe0ff */
[----:B0-----:R-:W-:Y:S01]  /*0530*/  IMAD R17, R223, 0x92, RZ ;  /* 0x00000092df117824 */ /* 0x001fe200078e02ff */
[-C--:B------:R-:W-:Y:S01]  /*0540*/  IADD3 R16, P3, R13, R8.reuse, RZ ;  /* 0x000000080d107210 */ /* 0x080fe20007f7e0ff */
[----:B------:R-:W-:Y:S01]  /*0550*/  IMAD R41, R223, 0x68, RZ ;  /* 0x00000068df297824 */ /* 0x000fe200078e02ff */
[----:B------:R-:W-:Y:S01]  /*0560*/  IADD3 R22, P4, R19, R8, RZ ;  /* 0x0000000813167210 */ /* 0x000fe20007f9e0ff */
[C---:B------:R-:W-:Y:S01]  /*0570*/  IMAD R33, R223.reuse, 0xa2, RZ ;  /* 0x000000a2df217824 */ /* 0x040fe200078e02ff */
[-C--:B------:R-:W-:Y:S01]  /*0580*/  LEA.HI.X.SX32 R13, R112, R9.reuse, 0x1, P0 ;  /* 0x00000009700d7211 */ /* 0x080fe200000f0eff */
[----:B------:R-:W-:Y:S01]  /*0590*/  IMAD R21, R223, 0x38, RZ ;  /* 0x00000038df157824 */ /* 0x000fe200078e02ff */
[----:B------:R-:W-:-:S02]  /*05a0*/  LEA.HI.X.SX32 R11, R25, R9, 0x1, P6 ;  /* 0x00000009190b7211 */ /* 0x000fc400030f0eff */
[-C--:B------:R-:W-:Y:S01]  /*05b0*/  IADD3 R26, P0, R15, R8.reuse, RZ ;  /* 0x000000080f1a7210 */ /* 0x080fe20007f1e0ff */
[----:B------:R-:W-:Y:S01]  /*05c0*/  IMAD R114, R223, 0x78, RZ ;  /* 0x00000078df727824 */ /* 0x000fe200078e02ff */
[-C--:B------:R-:W-:Y:S01]  /*05d0*/  IADD3 R24, P6, R31, R8.reuse, RZ ;  /* 0x000000081f187210 */ /* 0x080fe20007fde0ff */
[----:B------:R-:W-:Y:S01]  /*05e0*/  IMAD R40, R223, 0xd2, RZ ;  /* 0x000000d2df287824 */ /* 0x000fe200078e02ff */
[-C--:B------:R-:W-:Y:S01]  /*05f0*/  LEA.HI.X.SX32 R15, R31, R9.reuse, 0x1, P1 ;  /* 0x000000091f0f7211 */ /* 0x080fe200008f0eff */
[C---:B------:R-:W-:Y:S01]  /*0600*/  IMAD R42, R223.reuse, 0xe2, RZ ;  /* 0x000000e2df2a7824 */ /* 0x040fe200078e02ff */
[----:B------:R-:W-:Y:S01]  /*0610*/  LEA.HI.X.SX32 R23, R110, R9, 0x1, P4 ;  /* 0x000000096e177211 */ /* 0x000fe200020f0eff */
[----:B------:R-:W-:Y:S01]  /*0620*/  IMAD R29, R223, 0x49, RZ ;  /* 0x00000049df1d7824 */ /* 0x000fe200078e02ff */
[-C--:B------:R-:W-:Y:S01]  /*0630*/  IADD3 R32, P1, R45, R8.reuse, RZ ;  /* 0x000000082d207210 */ /* 0x080fe20007f3e0ff */
[----:B------:R-:W-:Y:S01]  /*0640*/  IMAD R44, R223, 0xf2, RZ ;  /* 0x000000f2df2c7824 */ /* 0x000fe200078e02ff */
[----:B------:R-:W-:-:S02]  /*0650*/  IADD3 R28, P4, R17, R8, RZ ;  /* 0x00000008111c7210 */ /* 0x000fc40007f9e0ff */
[C---:B------:R-:W-:Y:S01]  /*0660*/  LEA R27, R223.reuse, R223, 0x6 ;  /* 0x000000dfdf1b7211 */ /* 0x040fe200078e30ff */
[----:B------:R-:W-:Y:S01]  /*0670*/  IMAD R43, R223, 0x69, RZ ;  /* 0x00000069df2b7824 */ /* 0x000fe200078e02ff */
[-C--:B------:R-:W-:Y:S01]  /*0680*/  LEA.HI.X.SX32 R17, R41, R9.reuse, 0x1, P3 ;  /* 0x0000000929117211 */ /* 0x080fe200018f0eff */
[----:B------:R-:W-:Y:S01]  /*0690*/  IMAD R67, R223, 0x71, RZ ;  /* 0x00000071df437824 */ /* 0x000fe200078e02ff */
[-C--:B------:R-:W-:Y:S01]  /*06a0*/  LEA.HI.X.SX32 R25, R19, R9.reuse, 0x1, P6 ;  /* 0x0000000913197211 */ /* 0x080fe200030f0eff */
[----:B------:R-:W-:Y:S01]  /*06b0*/  IMAD R69, R223, 0x79, RZ ;  /* 0x00000079df457824 */ /* 0x000fe200078e02ff */
[-C--:B------:R-:W-:Y:S01]  /*06c0*/  IADD3 R34, P3, R33, R8.reuse, RZ ;  /* 0x0000000821227210 */ /* 0x080fe20007f7e0ff */
[----:B------:R-:W-:Y:S01]  /*06d0*/  IMAD R99, R223, 0x32, RZ ;  /* 0x00000032df637824 */ /* 0x000fe200078e02ff */
[-C--:B------:R-:W-:Y:S01]  /*06e0*/  IADD3 R30, P6, R21, R8.reuse, RZ ;  /* 0x00000008151e7210 */ /* 0x080fe20007fde0ff */
[----:B------:R-:W-:Y:S01]  /*06f0*/  IMAD R49, R223, 0x42, RZ ;  /* 0x00000042df317824 */ /* 0x000fe200078e02ff */
[-C--:B------:R-:W-:Y:S01]  /*0700*/  LEA.HI.X.SX32 R33, R21, R9.reuse, 0x1, P1 ;  /* 0x0000000915217211 */ /* 0x080fe200008f0eff */
[----:B------:R-:W-:Y:S01]  /*0710*/  IMAD R57, R223, 0x19, RZ ;  /* 0x00000019df397824 */ /* 0x000fe200078e02ff */
[-C--:B------:R-:W-:Y:S01]  /*0720*/  LEA.HI.X.SX32 R19, R45, R9.reuse, 0x1, P2 ;  /* 0x000000092d137211 */ /* 0x080fe200010f0eff */
[C---:B------:R-:W-:Y:S01]  /*0730*/  IMAD R77, R223.reuse, 0x62, RZ ;  /* 0x00000062df4d7824 */ /* 0x040fe200078e02ff */
[----:B------:R-:W-:Y:S01]  /*0740*/  IADD3 R40, P2, R40, R8, RZ ;  /* 0x0000000828287210 */ /* 0x000fe20007f5e0ff */
[----:B------:R-:W-:Y:S01]  /*0750*/  IMAD R81, R223, 0x72, RZ ;  /* 0x00000072df517824 */ /* 0x000fe200078e02ff */
[----:B------:R-:W-:-:S02]  /*0760*/  LEA.HI.X.SX32 R21, R114, R9, 0x1, P5 ;  /* 0x0000000972157211 */ /* 0x000fc400028f0eff */
[C---:B------:R-:W-:Y:S01]  /*0770*/  LEA R59, R223.reuse, R223, 0x5 ;  /* 0x000000dfdf3b7211 */ /* 0x040fe200078e28ff */
[C---:B------:R-:W-:Y:S01]  /*0780*/  IMAD R93, R223.reuse, 0x22, RZ ;  /* 0x00000022df5d7824 */ /* 0x040fe200078e02ff */
[-C--:B------:R-:W-:Y:S01]  /*0790*/  IADD3 R42, P5, R42, R8.reuse, RZ ;  /* 0x000000082a2a7210 */ /* 0x080fe20007fbe0ff */
[----:B------:R-:W-:Y:S01]  /*07a0*/  IMAD R63, R223, 0x31, RZ ;  /* 0x00000031df3f7824 */ /* 0x000fe200078e02ff */
[-C--:B------:R-:W-:Y:S01]  /*07b0*/  LEA.HI.X.SX32 R27, R27, R9.reuse, 0x1, P0 ;  /* 0x000000091b1b7211 */ /* 0x080fe200000f0eff */
[C---:B------:R-:W-:Y:S01]  /*07c0*/  IMAD R65, R223.reuse, 0x39, RZ ;  /* 0x00000039df417824 */ /* 0x040fe200078e02ff */
[-C--:B------:R-:W-:Y:S01]  /*07d0*/  IADD3 R44, P0, R44, R8.reuse, RZ ;  /* 0x000000082c2c7210 */ /* 0x080fe20007f1e0ff */
[----:B------:R-:W-:Y:S01]  /*07e0*/  IMAD R71, R223, 0x1a, RZ ;  /* 0x0000001adf477824 */ /* 0x000fe200078e02ff */
[-C--:B------:R-:W-:Y:S01]  /*07f0*/  LEA.HI.X.SX32 R29, R29, R9.reuse, 0x1, P4 ;  /* 0x000000091d1d7211 */ /* 0x080fe200020f0eff */
[----:B------:R-:W-:Y:S01]  /*0800*/  IMAD R0, R223, 0x34, RZ ;  /* 0x00000034df007824 */ /* 0x000fe200078e02ff */
[----:B------:R-:W-:Y:S01]  /*0810*/  IADD3 R46, P4, R41, R8, RZ ;  /* 0x00000008292e7210 */ /* 0x000fe20007f9e0ff */
[----:B------:R-:W-:Y:S01]  /*0820*/  IMAD R53, R223, 0x52, RZ ;  /* 0x00000052df357824 */ /* 0x000fe200078e02ff */
[-C--:B------:R-:W-:Y:S01]  /*0830*/  LEA.HI.X.SX32 R41, R43, R9.reuse, 0x1, P2 ;  /* 0x000000092b297211 */ /* 0x080fe200010f0eff */
[----:B------:R-:W-:Y:S01]  /*0840*/  IMAD R47, R223, 0xd, RZ ;  /* 0x0000000ddf2f7824 */ /* 0x000fe200078e02ff */
[----:B------:R-:W-:-:S02]  /*0850*/  LEA.HI.X.SX32 R43, R67, R9, 0x1, P5 ;  /* 0x00000009432b7211 */ /* 0x000fc400028f0eff */
[C---:B------:R-:W-:Y:S01]  /*0860*/  LEA R55, R223.reuse, R223, 0x4 ;  /* 0x000000dfdf377211 */ /* 0x040fe200078e20ff */
[----:B------:R-:W-:Y:S01]  /*0870*/  IMAD R76, R223, 0xc4, RZ ;  /* 0x000000c4df4c7824 */ /* 0x000fe200078e02ff */
[-C--:B------:R-:W-:Y:S01]  /*0880*/  IADD3 R56, P5, R99, R8.reuse, RZ ;  /* 0x0000000863387210 */ /* 0x080fe20007fbe0ff */
[----:B------:R-:W-:Y:S01]  /*0890*/  IMAD R61, R223, 0x29, RZ ;  /* 0x00000029df3d7824 */ /* 0x000fe200078e02ff */
[-C--:B------:R-:W-:Y:S01]  /*08a0*/  LEA.HI.X.SX32 R45, R69, R9.reuse, 0x1, P0 ;  /* 0x00000009452d7211 */ /* 0x080fe200000f0eff */
[----:B------:R-:W-:Y:S01]  /*08b0*/  IMAD R78, R223, 0xd4, RZ ;  /* 0x000000d4df4e7824 */ /* 0x000fe200078e02ff */
[-C--:B------:R-:W-:Y:S01]  /*08c0*/  IADD3 R58, P0, R49, R8.reuse, RZ ;  /* 0x00000008313a7210 */ /* 0x080fe20007f1e0ff */
[----:B------:R-:W-:Y:S01]  /*08d0*/  IMAD R143, R223, 0x1c, RZ ;  /* 0x0000001cdf8f7824 */ /* 0x000fe200078e02ff */
[----:B------:R-:W-:Y:S01]  /*08e0*/  LEA.HI.X.SX32 R57, R57, R9, 0x1, P5 ;  /* 0x0000000939397211 */ /* 0x000fe200028f0eff */
[----:B------:R-:W-:Y:S01]  /*08f0*/  IMAD R80, R223, 0xe4, RZ ;  /* 0x000000e4df507824 */ /* 0x000fe200078e02ff */
[----:B------:R-:W-:-:S02]  /*0900*/  IADD3 R62, P5, R77, R8, RZ ;  /* 0x000000084d3e7210 */ /* 0x000fc40007fbe0ff */
[C---:B------:R-:W-:Y:S01]  /*0910*/  SHF.L.U32 R75, R223.reuse, 0x1, RZ ;  /* 0x00000001df4b7819 */ /* 0x040fe200000006ff */
        /* <DEDUP_REMOVED lines=21> */
[CC--:B------:R-:W-:Y:S01]  /*0a70*/  LEA R74, P5, R223.reuse, R8.reuse, 0x2 ;  /* 0x00000008df4a7211 */ /* 0x0c0fe200078a10ff */
[----:B------:R-:W-:Y:S01]  /*0a80*/  IMAD R95, R223, 0x15, RZ ;  /* 0x00000015df5f7824 */ /* 0x000fe200078e02ff */
[-C--:B------:R-:W-:Y:S01]  /*0a90*/  LEA.HI.X.SX32 R71, R71, R9.reuse, 0x1, P0 ;  /* 0x0000000947477211 */ /* 0x080fe200000f0eff */
[C---:B------:R-:W-:Y:S01]  /*0aa0*/  IMAD R162, R223.reuse, 0x4a, RZ ;  /* 0x0000004adfa27824 */ /* 0x040fe200078e02ff */
[-C--:B------:R-:W-:Y:S01]  /*0ab0*/  IADD3 R76, P0, R76, R8.reuse, RZ ;  /* 0x000000084c4c7210 */ /* 0x080fe20007f1e0ff */
[----:B------:R-:W-:Y:S01]  /*0ac0*/  IMAD R153, R223, 0x74, RZ ;  /* 0x00000074df997824 */ /* 0x000fe200078e02ff */
[-C--:B------:R-:W-:Y:S01]  /*0ad0*/  LEA.HI.X.SX32 R61, R61, R9.reuse, 0x1, P2 ;  /* 0x000000093d3d7211 */ /* 0x080fe200010f0eff */
[C---:B------:R-:W-:Y:S01]  /*0ae0*/  IMAD R84, R223.reuse, 0x86, RZ ;  /* 0x00000086df547824 */ /* 0x040fe200078e02ff */
[-C--:B------:R-:W-:Y:S01]  /*0af0*/  LEA.HI.X.SX32 R47, R0, R9.reuse, 0x1, P4 ;  /* 0x00000009002f7211 */ /* 0x080fe200020f0eff */
[----:B------:R-:W-:Y:S01]  /*0b00*/  IMAD R101, R223, 0xd6, RZ ;  /* 0x000000d6df657824 */ /* 0x000fe200078e02ff */
[-C--:B------:R-:W-:Y:S01]  /*0b10*/  IADD3 R66, P2, R75, R8.reuse, RZ ;  /* 0x000000084b427210 */ /* 0x080fe20007f5e0ff */
[C---:B------:R-:W-:Y:S01]  /*0b20*/  IMAD R160, R223.reuse, 0x3a, RZ ;  /* 0x0000003adfa07824 */ /* 0x040fe200078e02ff */
[-C--:B------:R-:W-:Y:S01]  /*0b30*/  IADD3 R78, P4, R78, R8.reuse, RZ ;  /* 0x000000084e4e7210 */ /* 0x080fe20007f9e0ff */
[----:B------:R-:W-:Y:S01]  /*0b40*/  IMAD R85, R223, 0x43, RZ ;  /* 0x00000043df557824 */ /* 0x000fe200078e02ff */
[-C--:B------:R-:W-:Y:S01]  /*0b50*/  LEA.HI.X.SX32 R75, R75, R9.reuse, 0x1, P5 ;  /* 0x000000094b4b7211 */ /* 0x080fe200028f0eff */
[----:B------:R-:W-:Y:S01]  /*0b60*/  IMAD R106, R223, 0xe6, RZ ;  /* 0x000000e6df6a7824 */ /* 0x000fe200078e02ff */
[-C--:B------:R-:W-:Y:S01]  /*0b70*/  LEA.HI.X.SX32 R31, R143, R9.reuse, 0x1, P6 ;  /* 0x000000098f1f7211 */ /* 0x080fe200030f0eff */
[C---:B------:R-:W-:Y:S01]  /*0b80*/  IMAD R108, R223.reuse, 0xf6, RZ ;  /* 0x000000f6df6c7824 */ /* 0x040fe200078e02ff */
[-C--:B------:R-:W-:Y:S01]  /*0b90*/  IADD3 R80, P5, R80, R8.reuse, RZ ;  /* 0x0000000850507210 */ /* 0x080fe20007fbe0ff */
[----:B------:R-:W-:Y:S01]  /*0ba0*/  IMAD R107, R223, 0x73, RZ ;  /* 0x00000073df6b7824 */ /* 0x000fe200078e02ff */
[-C--:B------:R-:W-:Y:S01]  /*0bb0*/  LEA.HI.X.SX32 R77, R77, R9.reuse, 0x1, P0 ;  /* 0x000000094d4d7211 */ /* 0x080fe200000f0eff */
[C---:B------:R-:W-:Y:S01]  /*0bc0*/  IMAD R109, R223.reuse, 0x7b, RZ ;  /* 0x0000007bdf6d7824 */ /* 0x040fe200078e02ff */
[-C--:B------:R-:W-:Y:S01]  /*0bd0*/  IADD3 R36, P6, R36, R8.reuse, RZ ;  /* 0x0000000824247210 */ /* 0x080fe20007fde0ff */
[----:B------:R-:W-:Y:S01]  /*0be0*/  IMAD R139, R223, 0x16, RZ ;  /* 0x00000016df8b7824 */ /* 0x000fe200078e02ff */
[-C--:B------:R-:W-:Y:S01]  /*0bf0*/  IADD3 R90, P0, R79, R8.reuse, RZ ;  /* 0x000000084f5a7210 */ /* 0x080fe20007f1e0ff */
[----:B------:R-:W-:Y:S01]  /*0c00*/  IMAD R38, R223, 0xc2, RZ ;  /* 0x000000c2df267824 */ /* 0x000fe200078e02ff */
[-C--:B------:R-:W-:Y:S01]  /*0c10*/  LEA.HI.X.SX32 R79, R155, R9.reuse, 0x1, P4 ;  /* 0x000000099b4f7211 */ /* 0x080fe200020f0eff */
[----:B------:R-:W-:Y:S01]  /*0c20*/  IMAD R149, R223, 0x26, RZ ;  /* 0x00000026df957824 */ /* 0x000fe200078e02ff */
        /* <DEDUP_REMOVED lines=32> */
[-C--:B------:R-:W-:Y:S01]  /*0e30*/  IADD3 R104, P4, R101, R8.reuse, RZ ;  /* 0x0000000865687210 */ /* 0x080fe20007f9e0ff */
[C---:B------:R-:W-:Y:S01]  /*0e40*/  IMAD R170, R223.reuse, 0x7a, RZ ;  /* 0x0000007adfaa7824 */ /* 0x040fe200078e02ff */
        /* <DEDUP_REMOVED lines=8> */
[----:B------:R-:W-:Y:S01]  /*0ed0*/  LEA.HI.X.SX32 R107, R107, R9, 0x1, P5 ;  /* 0x000000096b6b7211 */ /* 0x000fe200028f0eff */
[----:B------:R-:W-:Y:S01]  /*0ee0*/  IMAD R140, R223, 0xa8, RZ ;  /* 0x000000a8df8c7824 */ /* 0x000fe200078e02ff */
[----:B------:R-:W-:-:S02]  /*0ef0*/  IADD3 R120, P5, R139, R8, RZ ;  /* 0x000000088b787210 */ /* 0x000fc40007fbe0ff */
[C---:B------:R-:W-:Y:S01]  /*0f00*/  LEA R119, R223.reuse, R223, 0x1 ;  /* 0x000000dfdf777211 */ /* 0x040fe200078e08ff */
        /* <DEDUP_REMOVED lines=17> */
[-C--:B------:R-:W-:Y:S01]  /*1020*/  IADD3 R128, P6, R207, R8.reuse, RZ ;  /* 0x00000008cf807210 */ /* 0x080fe20007fde0ff */
[C---:B------:R-:W-:Y:S01]  /*1030*/  IMAD R131, R223.reuse, 0x33, RZ ;  /* 0x00000033df837824 */ /* 0x040fe200078e02ff */
[CC--:B------:R-:W-:Y:S01]  /*1040*/  LEA.HI.X.SX32 R67, R223.reuse, R9.reuse, 0x1, P2 ;  /* 0x00000009df437211 */ /* 0x0c0fe200010f0eff */
[C---:B------:R-:W-:Y:S01]  /*1050*/  IMAD R172, R223.reuse, 0x3c, RZ ;  /* 0x0000003cdfac7824 */ /* 0x040fe200078e02ff */
[-C--:B------:R-:W-:Y:S01]  /*1060*/  IADD3 R72, P2, R72, R8.reuse, RZ ;  /* 0x0000000848487210 */ /* 0x080fe20007f5e0ff */
[----:B------:R-:W-:Y:S01]  /*1070*/  IMAD R116, R223, 0x88, RZ ;  /* 0x00000088df747824 */ /* 0x000fe200078e02ff */
[-C--:B------:R-:W-:Y:S01]  /*1080*/  LEA.HI.X.SX32 R105, R105, R9.reuse, 0x1, P4 ;  /* 0x0000000969697211 */ /* 0x080fe200020f0eff */
        /* <DEDUP_REMOVED lines=13> */
[-C--:B------:R-:W-:Y:S01]  /*1160*/  IADD3 R134, P6, R111, R8.reuse, RZ ;  /* 0x000000086f867210 */ /* 0x080fe20007fde0ff */
[C---:B------:R-:W-:Y:S01]  /*1170*/  IMAD R184, R223.reuse, 0x5c, RZ ;  /* 0x0000005cdfb87824 */ /* 0x040fe200078e02ff */
[-C--:B------:R-:W-:Y:S01]  /*1180*/  LEA.HI.X.SX32 R73, R164, R9.reuse, 0x1, P2 ;  /* 0x00000009a4497211 */ /* 0x080fe200010f0eff */
[----:B------:R-:W-:Y:S01]  /*1190*/  IMAD R180, R223, 0xba, RZ ;  /* 0x000000badfb47824 */ /* 0x000fe200078e02ff */
[-C--:B------:R-:W-:Y:S01]  /*11a0*/  IADD3 R88, P2, R83, R8.reuse, RZ ;  /* 0x0000000853587210 */ /* 0x080fe20007f5e0ff */
[C---:B------:R-:W-:Y:S01]  /*11b0*/  IMAD R186, R223.reuse, 0x7c, RZ ;  /* 0x0000007cdfba7824 */ /* 0x040fe200078e02ff */
        /* <DEDUP_REMOVED lines=26> */
[-C--:B------:R-:W-:Y:S01]  /*1360*/  LEA.HI.X.SX32 R139, R139, R9.reuse, 0x1, P5 ;  /* 0x000000098b8b7211 */ /* 0x080fe200028f0eff */
[C---:B------:R-:W-:Y:S01]  /*1370*/  IMAD R205, R223.reuse, 0x4e, RZ ;  /* 0x0000004edfcd7824 */ /* 0x040fe200078e02ff */
[C---:B------:R-:W-:Y:S01]  /*1380*/  SHF.L.U32 R145, R223.reuse, 0x2, RZ ;  /* 0x00000002df917819 */ /* 0x040fe200000006ff */
[C---:B------:R-:W-:Y:S01]  /*1390*/  IMAD R179, R223.reuse, 0x55, RZ ;  /* 0x00000055dfb37824 */ /* 0x040fe200078e02ff */
[-C--:B------:R-:W-:Y:S01]  /*13a0*/  IADD3 R102, P3, R102, R8.reuse, RZ ;  /* 0x0000000866667210 */ /* 0x080fe20007f7e0ff */
[C---:B------:R-:W-:Y:S01]  /*13b0*/  IMAD R192, R223.reuse, 0xda, RZ ;  /* 0x000000dadfc07824 */ /* 0x040fe200078e02ff */
[-C--:B------:R-:W-:Y:S01]  /*13c0*/  IADD3 R114, P0, R114, R8.reuse, RZ ;  /* 0x0000000872727210 */ /* 0x080fe20007f1e0ff */
[----:B------:R-:W-:Y:S01]  /*13d0*/  IMAD R185, R223, 0x2e, RZ ;  /* 0x0000002edfb97824 */ /* 0x000fe200078e02ff */
[-C--:B------:R-:W-:Y:S01]  /*13e0*/  IADD3 R130, P4, R211, R8.reuse, RZ ;  /* 0x00000008d3827210 */ /* 0x080fe20007f9e0ff */
[C---:B------:R-:W-:Y:S01]  /*13f0*/  IMAD R187, R223.reuse, 0x3e, RZ ;  /* 0x0000003edfbb7824 */ /* 0x040fe200078e02ff */
[CC--:B------:R-:W-:Y:S01]  /*1400*/  LEA R144, P5, R223.reuse, R8.reuse, 0x3 ;  /* 0x00000008df907211 */ /* 0x0c0fe200078a18ff */
[----:B------:R-:W-:Y:S01]  /*1410*/  IMAD R213, R223, 0x27, RZ ;  /* 0x00000027dfd57824 */ /* 0x000fe200078e02ff */
[-C--:B------:R-:W-:Y:S01]  /*1420*/  LEA.HI.X.SX32 R141, R141, R9.reuse, 0x1, P6 ;  /* 0x000000098d8d7211 */ /* 0x080fe200030f0eff */
[----:B------:R-:W-:Y:S01]  /*1430*/  IMAD R239, R223, 0xac, RZ ;  /* 0x000000acdfef7824 */ /* 0x000fe200078e02ff */
[----:B------:R-:W-:Y:S01]  /*1440*/  LEA.HI.X.SX32 R87, R87, R9, 0x1, P1 ;  /* 0x0000000957577211 */ /* 0x000fe200008f0eff */
[----:B------:R-:W-:Y:S01]  /*1450*/  IMAD R193, R223, 0x6d, RZ ;  /* 0x0000006ddfc17824 */ /* 0x000fe200078e02ff */
[-C--:B------:R-:W-:Y:S01]  /*1460*/  IADD3 R158, P6, R151, R8.reuse, RZ ;  /* 0x00000008979e7210 */ /* 0x080fe20007fde0ff */
[----:B------:R-:W-:Y:S01]  /*1470*/  IMAD R209, R223, 0x5e, RZ ;  /* 0x0000005edfd17824 */ /* 0x000fe200078e02ff */
[----:B------:R-:W-:-:S02]  /*1480*/  IADD3 R110, P1, R110, R8, RZ ;  /* 0x000000086e6e7210 */ /* 0x000fc40007f3e0ff */
[C---:B------:R-:W-:Y:S01]  /*1490*/  LEA R189, R223.reuse, -R223, 0x7 ;  /* 0x800000dfdfbd7211 */ /* 0x040fe200078e38ff */
[----:B------:R-:W-:Y:S01]  /*14a0*/  IMAD R174, R223, 0x8a, RZ ;  /* 0x0000008adfae7824 */ /* 0x000fe200078e02ff */
[-C--:B------:R-:W-:Y:S01]  /*14b0*/  LEA.HI.X.SX32 R113, R113, R9.reuse, 0x1, P2 ;  /* 0x0000000971717211 */ /* 0x080fe200010f0eff */
[----:B------:R-:W-:Y:S01]  /*14c0*/  IMAD R249, R223, 0x8c, RZ ;  /* 0x0000008cdff97824 */ /* 0x000fe200078e02ff */
[-C--:B------:R-:W-:Y:S01]  /*14d0*/  IADD3 R146, P2, R115, R8.reuse, RZ ;  /* 0x0000000873927210 */ /* 0x080fe20007f5e0ff */
[----:B------:R-:W-:Y:S01]  /*14e0*/  IMAD R235, R223, 0xcc, RZ ;  /* 0x000000ccdfeb7824 */ /* 0x000fe200078e02ff */
[-C--:B------:R-:W-:Y:S01]  /*14f0*/  LEA.HI.X.SX32 R103, R103, R9.reuse, 0x1, P3 ;  /* 0x0000000967677211 */ /* 0x080fe200018f0eff */
[----:B------:R-:W-:Y:S01]  /*1500*/  IMAD R247, R223, 0x9c, RZ ;  /* 0x0000009cdff77824 */ /* 0x000fe200078e02ff */
[-C--:B------:R-:W-:Y:S01]  /*1510*/  LEA.HI.X.SX32 R131, R131, R9.reuse, 0x1, P4 ;  /* 0x0000000983837211 */ /* 0x080fe200020f0eff */
[C---:B------:R-:W-:Y:S01]  /*1520*/  IMAD R219, R223.reuse, 0x2f, RZ ;  /* 0x0000002fdfdb7824 */ /* 0x040fe200078e02ff */
[-C--:B------:R-:W-:Y:S01]  /*1530*/  LEA.HI.X.SX32 R115, R172, R9.reuse, 0x1, P0 ;  /* 0x00000009ac737211 */ /* 0x080fe200000f0eff */
[----:B------:R-:W-:Y:S01]  /*1540*/  IMAD R221, R223, 0x8e, RZ ;  /* 0x0000008edfdd7824 */ /* 0x000fe200078e02ff */
[-C--:B------:R-:W-:Y:S01]  /*1550*/  LEA.HI.X.SX32 R145, R145, R9.reuse, 0x1, P5 ;  /* 0x0000000991917211 */ /* 0x080fe200028f0eff */
[C---:B------:R-:W-:Y:S01]  /*1560*/  IMAD R175, R223.reuse, 0x45, RZ ;  /* 0x00000045dfaf7824 */ /* 0x040fe200078e02ff */
[-C--:B------:R-:W-:Y:S01]  /*1570*/  IADD3 R116, P3, R116, R8.reuse, RZ ;  /* 0x0000000874747210 */ /* 0x080fe20007f7e0ff */
[C---:B------:R-:W-:Y:S01]  /*1580*/  IMAD R195, R223.reuse, 0x17, RZ ;  /* 0x00000017dfc37824 */ /* 0x040fe200078e02ff */
[-C--:B------:R-:W-:Y:S01]  /*1590*/  IADD3 R136, P4, R136, R8.reuse, RZ ;  /* 0x0000000888887210 */ /* 0x080fe20007f9e0ff */
        /* <DEDUP_REMOVED lines=19> */
[----:B------:R-:W-:Y:S01]  /*16d0*/  LEA.HI.X.SX32 R151, R151, R9, 0x1, P5 ;  /* 0x0000000997977211 */ /* 0x000fe200028f0eff */
[----:B------:R-:W-:Y:S01]  /*16e0*/  IMAD R227, R223, 0xae, RZ ;  /* 0x000000aedfe37824 */ /* 0x000fe200078e02ff */
[-C--:B------:R-:W-:Y:S01]  /*16f0*/  IADD3 R152, P3, R152, R8.reuse, RZ ;  /* 0x0000000898987210 */ /* 0x080fe20007f7e0ff */
[----:B------:R-:W5:Y:S01]  /*1700*/  LDG.E.U16 R11, [R10.64] ;  /* 0x000000040a0b7981 */ /* 0x000f62000c1e1500 */
[----:B------:R-:W-:-:S02]  /*1710*/  IADD3 R154, P0, R154, R8, RZ ;  /* 0x000000089a9a7210 */ /* 0x000fc40007f1e0ff */
[-C--:B------:R-:W-:Y:S01]  /*1720*/  IADD3 R156, P4, R143, R8.reuse, RZ ;  /* 0x000000088f9c7210 */ /* 0x080fe20007f9e0ff */
[----:B------:R-:W2:Y:S01]  /*1730*/  LDG.E.U16 R13, [R12.64] ;  /* 0x000000040c0d7981 */ /* 0x000ea2000c1e1500 */
[-C--:B------:R-:W-:Y:S02]  /*1740*/  IADD3 R166, P5, R155, R8.reuse, RZ ;  /* 0x000000089ba67210 */ /* 0x080fe40007fbe0ff */
[-C--:B------:R-:W-:Y:S01]  /*1750*/  LEA.HI.X.SX32 R165, R165, R9.reuse, 0x1, P6 ;  /* 0x00000009a5a57211 */ /* 0x080fe200030f0eff */
[----:B------:R-:W2:Y:S01]  /*1760*/  LDG.E.U16 R23, [R22.64] ;  /* 0x0000000416177981 */ /* 0x000ea2000c1e1500 */
[----:B------:R-:W-:Y:S02]  /*1770*/  LEA.HI.X.SX32 R143, R184, R9, 0x1, P1 ;  /* 0x00000009b88f7211 */ /* 0x000fe400008f0eff */
[-C--:B------:R-:W-:Y:S01]  /*1780*/  IADD3 R180, P6, R180, R8.reuse, RZ ;  /* 0x00000008b4b47210 */ /* 0x080fe20007fde0ff */
[----:B------:R-:W2:Y:S01]  /*1790*/  LDG.E.U16 R25, [R24.64] ;  /* 0x0000000418197981 */ /* 0x000ea2000c1e1500 */
[----:B------:R-:W-:-:S02]  /*17a0*/  IADD3 R160, P1, R160, R8, RZ ;  /* 0x00000008a0a07210 */ /* 0x000fc40007f3e0ff */
[-C--:B------:R-:W-:Y:S01]  /*17b0*/  LEA.HI.X.SX32 R147, R147, R9.reuse, 0x1, P2 ;  /* 0x0000000993937211 */ /* 0x080fe200010f0eff */
[----:B------:R-:W2:Y:S01]  /*17c0*/  LDG.E.U16 R15, [R14.64] ;  /* 0x000000040e0f7981 */ /* 0x000ea2000c1e1500 */
[----:B------:R-:W-:Y:S02]  /*17d0*/  IADD3 R162, P2, R162, R8, RZ ;  /* 0x00000008a2a27210 */ /* 0x000fe40007f5e0ff */
[-C--:B------:R-:W-:Y:S01]  /*17e0*/  LEA.HI.X.SX32 R153, R153, R9.reuse, 0x1, P3 ;  /* 0x0000000999997211 */ /* 0x080fe200018f0eff */
[----:B------:R-:W2:Y:S01]  /*17f0*/  LDG.E.U16 R17, [R16.64] ;  /* 0x0000000410117981 */ /* 0x000ea2000c1e1500 */
[-C--:B------:R-:W-:Y:S02]  /*1800*/  LEA.HI.X.SX32 R155, R186, R9.reuse, 0x1, P0 ;  /* 0x00000009ba9b7211 */ /* 0x080fe400000f0eff */
[----:B------:R-:W-:Y:S01]  /*1810*/  LEA.HI.X.SX32 R167, R167, R9, 0x1, P5 ;  /* 0x00000009a7a77211 */ /* 0x000fe200028f0eff */
[----:B------:R-:W2:Y:S01]  /*1820*/  LDG.E.U16 R33, [R32.64] ;  /* 0x0000000420217981 */ /* 0x000ea2000c1e1500 */
[----:B------:R-:W-:-:S02]  /*1830*/  LEA R183, R223, -R223, 0x4 ;  /* 0x800000dfdfb77211 */ /* 0x000fc400078e20ff */
[-C--:B------:R-:W-:Y:S01]  /*1840*/  IADD3 R168, P3, R157, R8.reuse, RZ ;  /* 0x000000089da87210 */ /* 0x080fe20007f7e0ff */
[----:B------:R-:W2:Y:S01]  /*1850*/  LDG.E.U16 R19, [R18.64] ;  /* 0x0000000412137981 */ /* 0x000ea2000c1e1500 */
[-C--:B------:R-:W-:Y:S02]  /*1860*/  IADD3 R170, P0, R170, R8.reuse, RZ ;  /* 0x00000008aaaa7210 */ /* 0x080fe40007f1e0ff */
[----:B------:R-:W-:Y:S01]  /*1870*/  IADD3 R182, P5, R173, R8, RZ ;  /* 0x00000008adb67210 */ /* 0x000fe20007fbe0ff */
[----:B------:R-:W2:Y:S01]  /*1880*/  LDG.E.U16 R21, [R20.64] ;  /* 0x0000000414157981 */ /* 0x000ea2000c1e1500 */
[-C--:B------:R-:W-:Y:S02]  /*1890*/  LEA.HI.X.SX32 R181, R181, R9.reuse, 0x1, P6 ;  /* 0x00000009b5b57211 */ /* 0x080fe400030f0eff */
[-C--:B------:R-:W-:Y:S01]  /*18a0*/  LEA.HI.X.SX32 R157, R157, R9.reuse, 0x1, P4 ;  /* 0x000000099d9d7211 */ /* 0x080fe200020f0eff */
[----:B------:R-:W2:Y:S01]  /*18b0*/  LDG.E.U16 R26, [R26.64] ;  /* 0x000000041a1a7981 */ /* 0x000ea2000c1e1500 */
[----:B------:R-:W-:-:S02]  /*18c0*/  LEA.HI.X.SX32 R161, R161, R9, 0x1, P1 ;  /* 0x00000009a1a17211 */ /* 0x000fc400008f0eff */
[-C--:B------:R-:W-:Y:S01]  /*18d0*/  IADD3 R196, P6, R196, R8.reuse, RZ ;  /* 0x00000008c4c47210 */ /* 0x080fe20007fde0ff */
[----:B------:R-:W2:Y:S01]  /*18e0*/  LDG.E.U16 R28, [R28.64] ;  /* 0x000000041c1c7981 */ /* 0x000ea2000c1e1500 */
[-C--:B------:R-:W-:Y:S02]  /*18f0*/  IADD3 R172, P4, R172, R8.reuse, RZ ;  /* 0x00000008acac7210 */ /* 0x080fe40007f9e0ff */
[-C--:B------:R-:W-:Y:S01]  /*1900*/  IADD3 R176, P1, R176, R8.reuse, RZ ;  /* 0x00000008b0b07210 */ /* 0x080fe20007f3e0ff */
[----:B------:R-:W2:Y:S01]  /*1910*/  LDG.E.U16 R34, [R34.64] ;  /* 0x0000000422227981 */ /* 0x000ea2000c1e1500 */
[-C--:B------:R-:W-:Y:S02]  /*1920*/  LEA.HI.X.SX32 R163, R163, R9.reuse, 0x1, P2 ;  /* 0x00000009a3a37211 */ /* 0x080fe400010f0eff */
[----:B------:R-:W-:Y:S01]  /*1930*/  IADD3 R178, P2, R178, R8, RZ ;  /* 0x00000008b2b27210 */ /* 0x000fe20007f5e0ff */
[----:B------:R-:W2:Y:S01]  /*1940*/  LDG.E.U16 R36, [R36.64] ;  /* 0x0000000424247981 */ /* 0x000ea2000c1e1500 */
[----:B------:R-:W-:-:S02]  /*1950*/  LEA.HI.X.SX32 R171, R171, R9, 0x1, P0 ;  /* 0x00000009abab7211 */ /* 0x000fc400000f0eff */
[-C--:B------:R-:W-:Y:S01]  /*1960*/  LEA.HI.X.SX32 R183, R183, R9.reuse, 0x1, P5 ;  /* 0x00000009b7b77211 */ /* 0x080fe200028f0eff */
        /* <DEDUP_REMOVED lines=10> */
[----:B------:R-:W-:Y:S02]  /*1a10*/  LEA R169, R223, -R223, 0x3 ;  /* 0x800000dfdfa97211 */ /* 0x000fe400078e18ff */
[-C--:B------:R-:W-:Y:S01]  /*1a20*/  IADD3 R186, P4, R186, R8.reuse, RZ ;  /* 0x00000008baba7210 */ /* 0x080fe20007f9e0ff */
[----:B------:R-:W2:Y:S01]  /*1a30*/  LDG.E.U16 R54, [R54.64] ;  /* 0x0000000436367981 */ /* 0x000ea2000c1e1500 */
[-C--:B------:R-:W-:Y:S02]  /*1a40*/  IADD3 R192, P1, R192, R8.reuse, RZ ;  /* 0x00000008c0c07210 */ /* 0x080fe40007f3e0ff */
[----:B------:R-:W-:Y:S01]  /*1a50*/  LEA.HI.X.SX32 R179, R179, R9, 0x1, P2 ;  /* 0x00000009b3b37211 */ /* 0x000fe200010f0eff */
[----:B------:R-:W2:Y:S01]  /*1a60*/  LDG.E.U16 R56, [R56.64] ;  /* 0x0000000438387981 */ /* 0x000ea2000c1e1500 */
[----:B------:R-:W-:-:S02]  /*1a70*/  IADD3 R194, P2, R185, R8, RZ ;  /* 0x00000008b9c27210 */ /* 0x000fc40007f5e0ff */
[-C--:B------:R-:W-:Y:S01]  /*1a80*/  LEA.HI.X.SX32 R185, R185, R9.reuse, 0x1, P0 ;  /* 0x00000009b9b97211 */ /* 0x080fe200000f0eff */
[----:B------:R-:W2:Y:S01]  /*1a90*/  LDG.E.U16 R58, [R58.64] ;  /* 0x000000043a3a7981 */ /* 0x000ea2000c1e1500 */
[----:B------:R-:W-:Y:S02]  /*1aa0*/  LEA.HI.X.SX32 R189, R189, R9, 0x1, P5 ;  /* 0x00000009bdbd7211 */ /* 0x000fe400028f0eff */
[----:B------:R-:W-:Y:S01]  /*1ab0*/  LEA R199, R223, -R223, 0x5 ;  /* 0x800000dfdfc77211 */ /* 0x000fe200078e28ff */
[----:B------:R-:W2:Y:S01]  /*1ac0*/  LDG.E.U16 R60, [R60.64] ;  /* 0x000000043c3c7981 */ /* 0x000ea2000c1e1500 */
[-C--:B------:R-:W-:Y:S02]  /*1ad0*/  IADD3 R198, P0, R187, R8.reuse, RZ ;  /* 0x00000008bbc67210 */ /* 0x080fe40007f1e0ff */
[----:B------:R-:W-:Y:S01]  /*1ae0*/  IADD3 R206, P5, R239, R8, RZ ;  /* 0x00000008efce7210 */ /* 0x000fe20007fbe0ff */
[----:B------:R-:W2:Y:S01]  /*1af0*/  LDG.E.U16 R62, [R62.64] ;  /* 0x000000043e3e7981 */ /* 0x000ea2000c1e1500 */
[----:B------:R-:W-:-:S02]  /*1b00*/  LEA.HI.X.SX32 R213, R213, R9, 0x1, P6 ;  /* 0x00000009d5d57211 */ /* 0x000fc400030f0eff */
[-C--:B------:R-:W-:Y:S01]  /*1b10*/  LEA.HI.X.SX32 R169, R169, R9.reuse, 0x1, P3 ;  /* 0x00000009a9a97211 */ /* 0x080fe200018f0eff */
[----:B------:R-:W2:Y:S01]  /*1b20*/  LDG.E.U16 R64, [R64.64] ;  /* 0x0000000440407981 */ /* 0x000ea2000c1e1500 */
[-C--:B------:R-:W-:Y:S02]  /*1b30*/  LEA.HI.X.SX32 R187, R187, R9.reuse, 0x1, P4 ;  /* 0x00000009bbbb7211 */ /* 0x080fe400020f0eff */
[----:B------:R-:W-:Y:S01]  /*1b40*/  LEA.HI.X.SX32 R193, R193, R9, 0x1, P1 ;  /* 0x00000009c1c17211 */ /* 0x000fe200008f0eff */
[----:B------:R-:W2:Y:S01]  /*1b50*/  LDG.E.U16 R66, [R66.64] ;  /* 0x0000000442427981 */ /* 0x000ea2000c1e1500 */
[-C--:B------:R-:W-:Y:S02]  /*1b60*/  IADD3 R218, P6, R209, R8.reuse, RZ ;  /* 0x00000008d1da7210 */ /* 0x080fe40007fde0ff */
[-C--:B------:R-:W-:Y:S01]  /*1b70*/  IADD3 R174, P3, R174, R8.reuse, RZ ;  /* 0x00000008aeae7210 */ /* 0x080fe20007f7e0ff */
[----:B------:R-:W2:Y:S01]  /*1b80*/  LDG.E.U16 R70, [R70.64] ;  /* 0x0000000446467981 */ /* 0x000ea2000c1e1500 */
[----:B------:R-:W-:-:S02]  /*1b90*/  IADD3 R202, P4, R249, R8, RZ ;  /* 0x00000008f9ca7210 */ /* 0x000fc40007f9e0ff */
[-C--:B------:R-:W-:Y:S01]  /*1ba0*/  IADD3 R210, P1, R235, R8.reuse, RZ ;  /* 0x00000008ebd27210 */ /* 0x080fe20007f3e0ff */
[----:B------:R-:W2:Y:S01]  /*1bb0*/  LDG.E.U16 R74, [R74.64] ;  /* 0x000000044a4a7981 */ /* 0x000ea2000c1e1500 */
[-C--:B------:R-:W-:Y:S02]  /*1bc0*/  LEA.HI.X.SX32 R199, R199, R9.reuse, 0x1, P0 ;  /* 0x00000009c7c77211 */ /* 0x080fe400000f0eff */
[-C--:B------:R-:W-:Y:S01]  /*1bd0*/  LEA.HI.X.SX32 R207, R207, R9.reuse, 0x1, P5 ;  /* 0x00000009cfcf7211 */ /* 0x080fe200028f0eff */
[----:B------:R-:W2:Y:S01]  /*1be0*/  LDG.E.U16 R48, [R48.64] ;  /* 0x0000000430307981 */ /* 0x000ea2000c1e1500 */
[-C--:B------:R-:W-:Y:S02]  /*1bf0*/  IADD3 R204, P0, R247, R8.reuse, RZ ;  /* 0x00000008f7cc7210 */ /* 0x080fe40007f1e0ff */
[----:B------:R-:W-:Y:S01]  /*1c00*/  IADD3 R222, P5, R221, R8, RZ ;  /* 0x00000008ddde7210 */ /* 0x000fe20007fbe0ff */
[----:B------:R-:W-:Y:S01]  /*1c10*/  IMAD R221, R223, 0x37, RZ ;  /* 0x00000037dfdd7824 */ /* 0x000fe200078e02ff */
[-C--:B------:R-:W-:Y:S01]  /*1c20*/  LEA.HI.X.SX32 R219, R219, R9.reuse, 0x1, P6 ;  /* 0x00000009dbdb7211 */ /* 0x080fe200030f0eff */
[----:B------:R-:W2:Y:S01]  /*1c30*/  LDG.E.U16 R50, [R50.64] ;  /* 0x0000000432327981 */ /* 0x000ea2000c1e1500 */
[----:B------:R-:W-:-:S02]  /*1c40*/  LEA.HI.X.SX32 R175, R175, R9, 0x1, P3 ;  /* 0x00000009afaf7211 */ /* 0x000fc400018f0eff */
[-C--:B------:R-:W-:Y:S01]  /*1c50*/  LEA.HI.X.SX32 R195, R195, R9.reuse, 0x1, P2 ;  /* 0x00000009c3c37211 */ /* 0x080fe200010f0eff */
[----:B------:R-:W-:Y:S01]  /*1c60*/  IMAD R239, R223, 0xee, RZ ;  /* 0x000000eedfef7824 */ /* 0x000fe200078e02ff */
[-C--:B------:R-:W-:Y:S01]  /*1c70*/  LEA.HI.X.SX32 R203, R203, R9.reuse, 0x1, P4 ;  /* 0x00000009cbcb7211 */ /* 0x080fe200020f0eff */
[----:B------:R-:W2:Y:S01]  /*1c80*/  LDG.E.U16 R52, [R52.64] ;  /* 0x0000000434347981 */ /* 0x000ea2000c1e1500 */
[-C--:B------:R-:W-:Y:S01]  /*1c90*/  IADD3 R224, P6, R225, R8.reuse, RZ ;  /* 0x00000008e1e07210 */ /* 0x080fe20007fde0ff */
[----:B------:R-:W-:Y:S01]  /*1ca0*/  IMAD R225, R223, 0x7e, RZ ;  /* 0x0000007edfe17824 */ /* 0x000fe200078e02ff */
        /* <DEDUP_REMOVED lines=9> */
[----:B------:R-:W-:Y:S01]  /*1d40*/  IADD3 R220, P0, R229, R8, RZ ;  /* 0x00000008e5dc7210 */ /* 0x000fe20007f1e0ff */
[----:B------:R-:W2:Y:S01]  /*1d50*/  LDG.E.U16 R80, [R80.64] ;  /* 0x0000000450507981 */ /* 0x000ea2000c1e1500 */
[-C--:B------:R-:W-:Y:S02]  /*1d60*/  LEA.HI.X.SX32 R191, R191, R9.reuse, 0x1, P3 ;  /* 0x00000009bfbf7211 */ /* 0x080fe400018f0eff */
[-C--:B------:R-:W-:Y:S01]  /*1d70*/  LEA.HI.X.SX32 R201, R201, R9.reuse, 0x1, P2 ;  /* 0x00000009c9c97211 */ /* 0x080fe200010f0eff */
[----:B------:R-:W-:Y:S01]  /*1d80*/  IMAD R231, R223, 0xbe, RZ ;  /* 0x000000bedfe77824 */ /* 0x000fe200078e02ff */
[-C--:B------:R-:W-:Y:S01]  /*1d90*/  LEA.HI.X.SX32 R229, R221, R9.reuse, 0x1, P1 ;  /* 0x00000009dde57211 */ /* 0x080fe200008f0eff */
[----:B------:R-:W2:Y:S01]  /*1da0*/  LDG.E.U16 R82, [R82.64] ;  /* 0x0000000452527981 */ /* 0x000ea2000c1e1500 */
[----:B------:R-:W-:-:S02]  /*1db0*/  LEA.HI.X.SX32 R217, R217, R9, 0x1, P4 ;  /* 0x00000009d9d97211 */ /* 0x000fc400020f0eff */
[-C--:B------:R-:W-:Y:S01]  /*1dc0*/  IADD3 R208, P3, R237, R8.reuse, RZ ;  /* 0x00000008edd07210 */ /* 0x080fe20007f7e0ff */
[----:B------:R-:W-:Y:S01]  /*1dd0*/  IMAD R237, R223, 0xde, RZ ;  /* 0x000000dedfed7824 */ /* 0x000fe200078e02ff */
[-C--:B------:R-:W-:Y:S01]  /*1de0*/  IADD3 R214, P2, R233, R8.reuse, RZ ;  /* 0x00000008e9d67210 */ /* 0x080fe20007f5e0ff */
[C---:B------:R-:W-:Y:S01]  /*1df0*/  IMAD R233, R223.reuse, 0xce, RZ ;  /* 0x000000cedfe97824 */ /* 0x040fe200078e02ff */
[----:B------:R-:W-:Y:S01]  /*1e00*/  LEA R221, R223, -R223, 0x6 ;  /* 0x800000dfdfdd7211 */ /* 0x000fe200078e30ff */
[----:B------:R-:W2:Y:S01]  /*1e10*/  LDG.E.U16 R92, [R92.64] ;  /* 0x000000045c5c7981 */ /* 0x000ea2000c1e1500 */
[----:B------:R-:W-:Y:S02]  /*1e20*/  IADD3 R234, P4, R225, R8, RZ ;  /* 0x00000008e1ea7210 */ /* 0x000fe40007f9e0ff */
[-C--:B------:R-:W-:Y:S01]  /*1e30*/  LEA.HI.X.SX32 R209, R209, R9.reuse, 0x1, P3 ;  /* 0x00000009d1d17211 */ /* 0x080fe200018f0eff */
[----:B------:R-:W2:Y:S01]  /*1e40*/  LDG.E.U16 R96, [R96.64] ;  /* 0x0000000460607981 */ /* 0x000ea2000c1e1500 */
[----:B------:R-:W-:-:S02]  /*1e50*/  LEA.HI.X.SX32 R235, R221, R9, 0x1, P4 ;  /* 0x00000009ddeb7211 */ /* 0x000fc400020f0eff */
[-C--:B------:R-:W-:Y:S01]  /*1e60*/  LEA.HI.X.SX32 R215, R215, R9.reuse, 0x1, P2 ;  /* 0x00000009d7d77211 */ /* 0x080fe200010f0eff */
[----:B------:R-:W2:Y:S01]  /*1e70*/  LDG.E.U16 R98, [R98.64] ;  /* 0x0000000462627981 */ /* 0x000ea2000c1e1500 */
[----:B------:R-:W-:Y:S02]  /*1e80*/  LEA.HI.X.SX32 R221, R225, R9, 0x1, P0 ;  /* 0x00000009e1dd7211 */ /* 0x000fe400000f0eff */
[-C--:B------:R-:W-:Y:S01]  /*1e90*/  IADD3 R226, P3, R227, R8.reuse, RZ ;  /* 0x00000008e3e27210 */ /* 0x080fe20007f7e0ff */
[----:B------:R-:W2:Y:S01]  /*1ea0*/  LDG.E.U16 R100, [R100.64] ;  /* 0x0000000464647981 */ /* 0x000ea2000c1e1500 */
[-C--:B------:R-:W-:Y:S02]  /*1eb0*/  IADD3 R230, P1, R231, R8.reuse, RZ ;  /* 0x00000008e7e67210 */ /* 0x080fe40007f3e0ff */
[-C--:B------:R-:W-:Y:S01]  /*1ec0*/  IADD3 R232, P2, R233, R8.reuse, RZ ;  /* 0x00000008e9e87210 */ /* 0x080fe20007f5e0ff */
[----:B------:R-:W2:Y:S01]  /*1ed0*/  LDG.E.U16 R84, [R84.64] ;  /* 0x0000000454547981 */ /* 0x000ea2000c1e1500 */
[----:B------:R-:W-:-:S02]  /*1ee0*/  IADD3 R236, P4, R237, R8, RZ ;  /* 0x00000008edec7210 */ /* 0x000fc40007f9e0ff */
[----:B------:R-:W-:Y:S01]  /*1ef0*/  IADD3 R238, P0, R239, R8, RZ ;  /* 0x00000008efee7210 */ /* 0x000fe20007f1e0ff */
[----:B------:R-:W2:Y:S04]  /*1f00*/  LDG.E.U16 R86, [R86.64] ;  /* 0x0000000456567981 */ /* 0x000ea8000c1e1500 */
[----:B------:R-:W2:Y:S04]  /*1f10*/  LDG.E.U16 R8, [R8.64] ;  /* 0x0000000408087981 */ /* 0x000ea8000c1e1500 */
[----:B------:R-:W2:Y:S04]  /*1f20*/  LDG.E.U16 R88, [R88.64] ;  /* 0x0000000458587981 */ /* 0x000ea8000c1e1500 */
[----:B------:R-:W3:Y:S04]  /*1f30*/  LDG.E.U16 R90, [R90.64] ;  /* 0x000000045a5a7981 */ /* 0x000ee8000c1e1500 */
[----:B------:R-:W3:Y:S04]  /*1f40*/  LDG.E.U16 R102, [R102.64] ;  /* 0x0000000466667981 */ /* 0x000ee8000c1e1500 */
[----:B------:R-:W4:Y:S04]  /*1f50*/  LDG.E.U16 R104, [R104.64] ;  /* 0x0000000468687981 */ /* 0x000f28000c1e1500 */
[----:B------:R-:W5:Y:S04]  /*1f60*/  LDG.E.U16 R106, [R106.64] ;  /* 0x000000046a6a7981 */ /* 0x000f68000c1e1500 */
        /* <DEDUP_REMOVED lines=24> */
[----:B------:R-:W5:Y:S01]  /*20f0*/  LDG.E.U16 R94, [R94.64] ;  /* 0x000000045e5e7981 */ /* 0x000f62000c1e1500 */
[----:B------:R-:W-:-:S03]  /*2100*/  IMAD R237, R223, 0x47, RZ ;  /* 0x00000047dfed7824 */ /* 0x000fc600078e02ff */
[----:B------:R-:W5:Y:S01]  /*2110*/  LDG.E.U16 R160, [R160.64] ;  /* 0x00000004a0a07981 */ /* 0x000f62000c1e1500 */
[----:B------:R-:W-:-:S03]  /*2120*/  IMAD R225, R223, 0x4f, RZ ;  /* 0x0000004fdfe17824 */ /* 0x000fc600078e02ff */
[----:B------:R-:W5:Y:S01]  /*2130*/  LDG.E.U16 R162, [R162.64] ;  /* 0x00000004a2a27981 */ /* 0x000f62000c1e1500 */
[----:B------:R-:W-:-:S03]  /*2140*/  IMAD R227, R223, 0x57, RZ ;  /* 0x00000057dfe37824 */ /* 0x000fc600078e02ff */
[----:B------:R-:W5:Y:S01]  /*2150*/  LDG.E.U16 R164, [R164.64] ;  /* 0x00000004a4a47981 */ /* 0x000f62000c1e1500 */
[C---:B------:R-:W-:Y:S02]  /*2160*/  IMAD R231, R223.reuse, 0x5f, RZ ;  /* 0x0000005fdfe77824 */ /* 0x040fe400078e02ff */
[C---:B------:R-:W-:Y:S01]  /*2170*/  IMAD R233, R223.reuse, 0x67, RZ ;  /* 0x00000067dfe97824 */ /* 0x040fe200078e02ff */
[----:B------:R-:W5:Y:S01]  /*2180*/  LDG.E.U16 R166, [R166.64] ;  /* 0x00000004a6a67981 */ /* 0x000f62000c1e1500 */
[C---:B------:R-:W-:Y:S02]  /*2190*/  IMAD R0, R223.reuse, 0x6f, RZ ;  /* 0x0000006fdf007824 */ /* 0x040fe400078e02ff */
[----:B------:R-:W-:Y:S01]  /*21a0*/  IMAD R239, R223, 0x77, RZ ;  /* 0x00000077dfef7824 */ /* 0x000fe200078e02ff */
[----:B------:R-:W5:Y:S01]  /*21b0*/  LDG.E.U16 R170, [R170.64] ;  /* 0x00000004aaaa7981 */ /* 0x000f62000c1e1500 */
[----:B------:R-:W-:-:S03]  /*21c0*/  LEA.HI.X.SX32 R223, R237, R9, 0x1, P5 ;  /* 0x00000009eddf7211 */ /* 0x000fc600028f0eff */
[----:B------:R-:W5:Y:S01]  /*21d0*/  LDG.E.U16 R174, [R174.64] ;  /* 0x00000004aeae7981 */ /* 0x000f62000c1e1500 */
[----:B------:R-:W-:-:S03]  /*21e0*/  LEA.HI.X.SX32 R225, R225, R9, 0x1, P6 ;  /* 0x00000009e1e17211 */ /* 0x000fc600030f0eff */
[----:B------:R-:W5:Y:S01]  /*21f0*/  LDG.E.U16 R176, [R176.64] ;  /* 0x00000004b0b07981 */ /* 0x000f62000c1e1500 */
[----:B------:R-:W-:-:S03]  /*2200*/  LEA.HI.X.SX32 R227, R227, R9, 0x1, P3 ;  /* 0x00000009e3e37211 */ /* 0x000fc600018f0eff */
[----:B------:R-:W5:Y:S01]  /*2210*/  LDG.E.U16 R178, [R178.64] ;  /* 0x00000004b2b27981 */ /* 0x000f62000c1e1500 */
[-C--:B------:R-:W-:Y:S02]  /*2220*/  LEA.HI.X.SX32 R231, R231, R9.reuse, 0x1, P1 ;  /* 0x00000009e7e77211 */ /* 0x080fe400008f0eff */
[-C--:B------:R-:W-:Y:S01]  /*2230*/  LEA.HI.X.SX32 R233, R233, R9.reuse, 0x1, P2 ;  /* 0x00000009e9e97211 */ /* 0x080fe200010f0eff */
[----:B------:R-:W5:Y:S01]  /*2240*/  LDG.E.U16 R180, [R180.64] ;  /* 0x00000004b4b47981 */ /* 0x000f62000c1e1500 */
[-C--:B------:R-:W-:Y:S02]  /*2250*/  LEA.HI.X.SX32 R237, R0, R9.reuse, 0x1, P4 ;  /* 0x0000000900ed7211 */ /* 0x080fe400020f0eff */
[----:B------:R-:W-:Y:S01]  /*2260*/  LEA.HI.X.SX32 R239, R239, R9, 0x1, P0 ;  /* 0x00000009efef7211 */ /* 0x000fe200000f0eff */
        /* <DEDUP_REMOVED lines=33> */
[----:B------:R0:W5:Y:S04]  /*2480*/  LDG.E.U16 R232, [R232.64] ;  /* 0x00000004e8e87981 */ /* 0x000168000c1e1500 */
[----:B------:R-:W5:Y:S04]  /*2490*/  LDG.E.U16 R236, [R236.64] ;  /* 0x00000004ecec7981 */ /* 0x000f68000c1e1500 */
[----:B------:R-:W5:Y:S01]  /*24a0*/  LDG.E.U16 R238, [R238.64] ;  /* 0x00000004eeee7981 */ /* 0x000f62000c1e1500 */
[----:B------:R-:W-:-:S04]  /*24b0*/  SHF.L.U32 R0, R250, 0x1, RZ ;  /* 0x00000001fa007819 */ /* 0x000fc800000006ff */
[C---:B------:R-:W-:Y:S01]  /*24c0*/  LOP3.LUT R251, R0.reuse, 0x10, RZ, 0x3c, !PT ;  /* 0x0000001000fb7812 */ /* 0x040fe200078e3cff */
[----:B--2---:R-:W-:Y:S04]  /*24d0*/  STS.U16 [R0], R8 ;  /* 0x0000000800007388 */ /* 0x004fe80000000400 */
[----:B------:R-:W-:Y:S04]  /*24e0*/  STS.U16 [R0+0x800], R240 ;  /* 0x000800f000007388 */ /* 0x000fe80000000400 */
[----:B---3--:R-:W-:Y:S04]  /*24f0*/  STS.U16 [R0+0x1000], R241 ;  /* 0x001000f100007388 */ /* 0x008fe80000000400 */
[----:B----4-:R-:W-:Y:S04]  /*2500*/  STS.U16 [R0+0x2000], R242 ;  /* 0x002000f200007388 */ /* 0x010fe80000000400 */
[----:B------:R-:W-:Y:S04]  /*2510*/  STS.U16 [R0+0x4000], R243 ;  /* 0x004000f300007388 */ /* 0x000fe80000000400 */
[----:B------:R-:W-:Y:S04]  /*2520*/  STS.U16 [R0+0x4800], R244 ;  /* 0x004800f400007388 */ /* 0x000fe80000000400 */
[----:B------:R-:W-:Y:S04]  /*2530*/  STS.U16 [R0+0x2800], R245 ;  /* 0x002800f500007388 */ /* 0x000fe80000000400 */
[----:B-----5:R-:W-:Y:S04]  /*2540*/  STS.U16 [R0+0x5000], R11 ;  /* 0x0050000b00007388 */ /* 0x020fe80000000400 */
[----:B------:R-:W-:Y:S04]  /*2550*/  STS.U16 [R0+0x5800], R13 ;  /* 0x0058000d00007388 */ /* 0x000fe80000000400 */
[----:B------:R-:W-:Y:S04]  /*2560*/  STS.U16 [R0+0x1800], R23 ;  /* 0x0018001700007388 */ /* 0x000fe80000000400 */
[----:B------:R-:W-:Y:S04]  /*2570*/  STS.U16 [R0+0x3000], R25 ;  /* 0x0030001900007388 */ /* 0x000fe80000000400 */
[----:B------:R-:W-:Y:S04]  /*2580*/  STS.U16 [R0+0x6000], R15 ;  /* 0x0060000f00007388 */ /* 0x000fe80000000400 */
[----:B------:R-:W-:Y:S04]  /*2590*/  STS.U16 [R0+0x6800], R17 ;  /* 0x0068001100007388 */ /* 0x000fe80000000400 */
[----:B------:R-:W-:Y:S04]  /*25a0*/  STS.U16 [R0+0x3800], R33 ;  /* 0x0038002100007388 */ /* 0x000fe80000000400 */
[----:B------:R-:W-:Y:S04]  /*25b0*/  STS.U16 [R0+0x7000], R19 ;  /* 0x0070001300007388 */ /* 0x000fe80000000400 */
[----:B------:R-:W-:Y:S04]  /*25c0*/  STS.U16 [R0+0x7800], R21 ;  /* 0x0078001500007388 */ /* 0x000fe80000000400 */
[----:B------:R1:W-:Y:S04]  /*25d0*/  STS.U16 [R251+0x900], R7 ;  /* 0x00090007fb007388 */ /* 0x0003e80000000400 */
[----:B------:R-:W-:Y:S04]  /*25e0*/  STS.U16 [R251+0x4100], R26 ;  /* 0x0041001afb007388 */ /* 0x000fe80000000400 */
[----:B------:R-:W-:Y:S04]  /*25f0*/  STS.U16 [R251+0x4900], R28 ;  /* 0x0049001cfb007388 */ /* 0x000fe80000000400 */
[----:B------:R-:W-:Y:S04]  /*2600*/  STS.U16 [R251+0x5100], R34 ;  /* 0x00510022fb007388 */ /* 0x000fe80000000400 */
[----:B------:R-:W-:Y:S04]  /*2610*/  STS.U16 [R251+0x5900], R36 ;  /* 0x00590024fb007388 */ /* 0x000fe80000000400 */
[----:B------:R-:W-:Y:S04]  /*2620*/  STS.U16 [R251+0x6100], R38 ;  /* 0x00610026fb007388 */ /* 0x000fe80000000400 */
[----:B------:R-:W-:Y:S04]  /*2630*/  STS.U16 [R251+0x6900], R40 ;  /* 0x00690028fb007388 */ /* 0x000fe80000000400 */
[----:B------:R-:W-:Y:S01]  /*2640*/  STS.U16 [R251+0x7100], R42 ;  /* 0x0071002afb007388 */ /* 0x000fe20000000400 */
[----:B------:R-:W-:-:S03]  /*2650*/  LOP3.LUT R252, R0, 0x20, RZ, 0x3c, !PT ;  /* 0x0000002000fc7812 */ /* 0x000fc600078e3cff */
        /* <DEDUP_REMOVED lines=9> */
[----:B------:R3:W-:Y:S04]  /*26f0*/  STS.U16 [R252+0x1200], R5 ;  /* 0x00120005fc007388 */ /* 0x0007e80000000400 */
[----:B------:R-:W-:Y:S04]  /*2700*/  STS.U16 [R252+0x1a00], R70 ;  /* 0x001a0046fc007388 */ /* 0x000fe80000000400 */
[----:B------:R-:W-:Y:S04]  /*2710*/  STS.U16 [R252+0x200], R74 ;  /* 0x0002004afc007388 */ /* 0x000fe80000000400 */
[----:B------:R-:W-:Y:S04]  /*2720*/  STS.U16 [R252+0x4200], R48 ;  /* 0x00420030fc007388 */ /* 0x000fe80000000400 */
[----:B------:R-:W-:Y:S04]  /*2730*/  STS.U16 [R252+0x4a00], R50 ;  /* 0x004a0032fc007388 */ /* 0x000fe80000000400 */
[----:B------:R-:W-:Y:S04]  /*2740*/  STS.U16 [R252+0x5200], R52 ;  /* 0x00520034fc007388 */ /* 0x000fe80000000400 */
[----:B------:R-:W-:Y:S01]  /*2750*/  STS.U16 [R252+0x5a00], R72 ;  /* 0x005a0048fc007388 */ /* 0x000fe20000000400 */
[----:B-1----:R-:W-:-:S03]  /*2760*/  LOP3.LUT R7, R0, 0x30, RZ, 0x3c, !PT ;  /* 0x0000003000077812 */ /* 0x002fc600078e3cff */
        /* <DEDUP_REMOVED lines=10> */
[----:B------:R4:W-:Y:S04]  /*2810*/  STS.U16 [R7+0x5300], R88 ;  /* 0x0053005807007388 */ /* 0x0009e80000000400 */
[----:B------:R5:W-:Y:S04]  /*2820*/  STS.U16 [R7+0x5b00], R90 ;  /* 0x005b005a07007388 */ /* 0x000be80000000400 */
[----:B------:R-:W-:Y:S04]  /*2830*/  STS.U16 [R7+0x6300], R102 ;  /* 0x0063006607007388 */ /* 0x000fe80000000400 */
[----:B------:R-:W-:Y:S04]  /*2840*/  STS.U16 [R7+0x6b00], R104 ;  /* 0x006b006807007388 */ /* 0x000fe80000000400 */
[----:B------:R-:W-:Y:S04]  /*2850*/  STS.U16 [R7+0x7300], R106 ;  /* 0x0073006a07007388 */ /* 0x000fe80000000400 */
[----:B------:R-:W-:Y:S01]  /*2860*/  STS.U16 [R7+0x7b00], R108 ;  /* 0x007b006c07007388 */ /* 0x000fe20000000400 */
[----:B--2---:R-:W-:-:S03]  /*2870*/  LOP3.LUT R6, R0, 0x40, RZ, 0x3c, !PT ;  /* 0x0000004000067812 */ /* 0x004fc600078e3cff */
        /* <DEDUP_REMOVED lines=15> */
[----:B------:R-:W-:Y:S01]  /*2970*/  STS.U16 [R6+0x400], R144 ;  /* 0x0004009006007388 */ /* 0x000fe20000000400 */
[----:B---3--:R-:W-:-:S03]  /*2980*/  LOP3.LUT R5, R0, 0x50, RZ, 0x3c, !PT ;  /* 0x0000005000057812 */ /* 0x008fc600078e3cff */
        /* <DEDUP_REMOVED lines=15> */
[----:B------:R-:W-:Y:S01]  /*2a80*/  STS.U16 [R5+0x3d00], R170 ;  /* 0x003d00aa05007388 */ /* 0x000fe20000000400 */
[----:B-1----:R-:W-:-:S03]  /*2a90*/  LOP3.LUT R252, R0, 0x60, RZ, 0x3c, !PT ;  /* 0x0000006000fc7812 */ /* 0x002fc600078e3cff */
[----:B------:R-:W-:Y:S01]  /*2aa0*/  STS.U16 [R5+0x4500], R174 ;  /* 0x004500ae05007388 */ /* 0x000fe20000000400 */
[----:B0-----:R-:W-:-:S03]  /*2ab0*/  LOP3.LUT R233, R0, 0x70, RZ, 0x3c, !PT ;  /* 0x0000007000e97812 */ /* 0x001fc600078e3cff */
[----:B------:R-:W-:Y:S04]  /*2ac0*/  STS.U16 [R5+0x4d00], R176 ;  /* 0x004d00b005007388 */ /* 0x000fe80000000400 */
[----:B------:R-:W-:Y:S04]  /*2ad0*/  STS.U16 [R5+0x5500], R178 ;  /* 0x005500b205007388 */ /* 0x000fe80000000400 */
[----:B------:R-:W-:Y:S04]  /*2ae0*/  STS.U16 [R5+0x5d00], R180 ;  /* 0x005d00b405007388 */ /* 0x000fe80000000400 */
[----:B------:R-:W-:Y:S04]  /*2af0*/  STS.U16 [R5+0x6500], R190 ;  /* 0x006500be05007388 */ /* 0x000fe80000000400 */
[----:B------:R-:W-:Y:S04]  /*2b00*/  STS.U16 [R5+0x6d00], R192 ;  /* 0x006d00c005007388 */ /* 0x000fe80000000400 */
[----:B------:R-:W-:Y:S01]  /*2b10*/  STS.U16 [R5+0x7500], R196 ;  /* 0x007500c405007388 */ /* 0x000fe20000000400 */
[----:B------:R-:W-:-:S03]  /*2b20*/  MOV R9, 0x1 ;  /* 0x0000000100097802 */ /* 0x000fc60000000f00 */
[----:B------:R-:W-:Y:S04]  /*2b30*/  STS.U16 [R5+0x7d00], R200 ;  /* 0x007d00c805007388 */ /* 0x000fe80000000400 */
[----:B------:R-:W-:Y:S04]  /*2b40*/  STS.U16 [R252+0x600], R135 ;  /* 0x00060087fc007388 */ /* 0x000fe80000000400 */
[----:B------:R-:W-:Y:S04]  /*2b50*/  STS.U16 [R252+0xe00], R157 ;  /* 0x000e009dfc007388 */ /* 0x000fe80000000400 */
[----:B------:R0:W-:Y:S04]  /*2b60*/  STS.U16 [R252+0x1600], R139 ;  /* 0x0016008bfc007388 */ /* 0x0001e80000000400 */
[----:B------:R-:W-:Y:S04]  /*2b70*/  STS.U16 [R252+0x1e00], R173 ;  /* 0x001e00adfc007388 */ /* 0x000fe80000000400 */
[----:B------:R1:W-:Y:S04]  /*2b80*/  STS.U16 [R252+0x2600], R149 ;  /* 0x00260095fc007388 */ /* 0x0003e80000000400 */
[----:B------:R-:W-:Y:S04]  /*2b90*/  STS.U16 [R252+0x2e00], R185 ;  /* 0x002e00b9fc007388 */ /* 0x000fe80000000400 */
[----:B------:R3:W-:Y:S04]  /*2ba0*/  STS.U16 [R252+0x3600], R159 ;  /* 0x0036009ffc007388 */ /* 0x0007e80000000400 */
        /* <DEDUP_REMOVED lines=24> */
[----:B------:R0:W-:Y:S01]  /*2d30*/  STS.U16 [R233+0x7700], R238 ;  /* 0x007700eee9007388 */ /* 0x0001e20000000400 */
[----:B------:R-:W-:Y:S01]  /*2d40*/  ISETP.LE.AND P0, PT, R9, c[0x0][0x1d0], PT ;  /* 0x0000740009007a0c */ /* 0x000fe20003f03270 */
[----:B----4-:R-:W-:Y:S01]  /*2d50*/  CS2R R88, SRZ ;  /* 0x0000000000587805 */ /* 0x010fe2000001ff00 */
[----:B------:R-:W-:Y:S01]  /*2d60*/  MOV R16, 0x3f800000 ;  /* 0x3f80000000107802 */ /* 0x000fe20000000f00 */
[----:B-----5:R-:W-:Y:S01]  /*2d70*/  CS2R R90, SRZ ;  /* 0x00000000005a7805 */ /* 0x020fe2000001ff00 */
[----:B------:R-:W-:Y:S01]  /*2d80*/  MOV R17, 0xff800000 ;  /* 0xff80000000117802 */ /* 0x000fe20000000f00 */
[----:B------:R-:W-:Y:S01]  /*2d90*/  CS2R R92, SRZ ;  /* 0x00000000005c7805 */ /* 0x000fe2000001ff00 */
[----:B------:R-:W-:Y:S01]  /*2da0*/  MOV R60, 0xff800000 ;  /* 0xff800000003c7802 */ /* 0x000fe20000000f00 */
[----:B--2---:R-:W-:Y:S01]  /*2db0*/  CS2R R94, SRZ ;  /* 0x00000000005e7805 */ /* 0x004fe2000001ff00 */
[----:B------:R-:W-:Y:S01]  /*2dc0*/  MOV R61, 0xff800000 ;  /* 0xff800000003d7802 */ /* 0x000fe20000000f00 */
[----:B------:R-:W-:Y:S01]  /*2dd0*/  CS2R R96, SRZ ;  /* 0x0000000000607805 */ /* 0x000fe2000001ff00 */
        /* <DEDUP_REMOVED lines=20> */
[----:B0-----:R-:W-:Y:S01]  /*2f20*/  CS2R R138, SRZ ;  /* 0x00000000008a7805 */ /* 0x001fe2000001ff00 */
        /* <DEDUP_REMOVED lines=38> */
[----:B-1----:R-:W-:Y:S01]  /*3190*/  CS2R R148, SRZ ;  /* 0x0000000000947805 */ /* 0x002fe2000001ff00 */
[----:B------:R-:W-:Y:S01]  /*31a0*/  CS2R R150, SRZ ;  /* 0x0000000000967805 */ /* 0x000fe2000001ff00 */
[----:B------:R-:W-:Y:S01]  /*31b0*/  CS2R R156, SRZ ;  /* 0x00000000009c7805 */ /* 0x000fe2000001ff00 */
[----:B---3--:R-:W-:Y:S01]  /*31c0*/  CS2R R158, SRZ ;  /* 0x00000000009e7805 */ /* 0x008fe2000001ff00 */
[----:B------:R-:W-:-:S02]  /*31d0*/  SHF.L.U32 R132, R246, 0x1, RZ ;  /* 0x00000001f6847819 */ /* 0x000fc400000006ff */
[----:B------:R-:W-:Y:S01]  /*31e0*/  SHF.L.U32 R13, R246, 0x5, RZ ;  /* 0x00000005f60d7819 */ /* 0x000fe200000006ff */
[----:B------:R-:W-:Y:S05]  /*31f0*/  @!P0 BRA `(.L_x_0) ;  /* 0x00002bf000008947 */ /* 0x000fea0003800000 */
[----:B------:R-:W-:Y:S01]  /*3200*/  SHF.R.U32.HI R4, RZ, 0x4, R246 ;  /* 0x00000004ff047819 */ /* 0x000fe200000116f6 */
[----:B------:R-:W-:Y:S01]  /*3210*/  IMAD R2, R248, c[0x0][0x1a0], RZ ;  /* 0x00006800f8027a24 */ /* 0x000fe200078e02ff */
[----:B------:R-:W-:Y:S01]  /*3220*/  LOP3.LUT R6, R246, 0xf, RZ, 0xc0, !PT ;  /* 0x0000000ff6067812 */ /* 0x000fe200078ec0ff */
[----:B------:R-:W-:Y:S01]  /*3230*/  IMAD R5, R250, c[0x0][0x1a8], RZ ;  /* 0x00006a00fa057a24 */ /* 0x000fe200078e02ff */
[----:B------:R-:W-:Y:S01]  /*3240*/  SGXT.U32 R4, R4, 0x3 ;  /* 0x000000030404781a */ /* 0x000fe20000000000 */
[----:B------:R-:W-:Y:S01]  /*3250*/  IMAD R3, R248, c[0x0][0x1b0], RZ ;  /* 0x00006c00f8037a24 */ /* 0x000fe200078e02ff */
[----:B------:R-:W-:Y:S01]  /*3260*/  SHF.L.U32 R18, R2, 0x1, RZ ;  /* 0x0000000102127819 */ /* 0x000fe200000006ff */
[----:B------:R-:W-:Y:S01]  /*3270*/  IMAD R6, R6, c[0x0][0x1b4], RZ ;  /* 0x00006d0006067a24 */ /* 0x000fe200078e02ff */
[----:B------:R-:W-:Y:S01]  /*3280*/  SHF.L.U32 R19, R5, 0x1, RZ ;  /* 0x0000000105137819 */ /* 0x000fe200000006ff */
[----:B------:R-:W-:Y:S01]  /*3290*/  IMAD R8, R4, c[0x0][0x1b8], RZ ;  /* 0x00006e0004087a24 */ /* 0x000fe200078e02ff */
[----:B------:R-:W-:Y:S01]  /*32a0*/  MOV R17, c[0x0][0x1b8] ;  /* 0x00006e0000117a02 */ /* 0x000fe20000000f00 */
[----:B------:R-:W-:Y:S01]  /*32b0*/  IMAD.HI R2, R2, 0x2, RZ ;  /* 0x0000000202027827 */ /* 0x000fe200078e02ff */
[----:B------:R-:W-:Y:S01]  /*32c0*/  IADD3 R18, P0, P1, R19, c[0x0][0x168], R18 ;  /* 0x00005a0013127a10 */ /* 0x000fe2000791e012 */
[----:B------:R-:W-:Y:S01]  /*32d0*/  CS2R R88, SRZ ;  /* 0x0000000000587805 */ /* 0x000fe2000001ff00 */
[----:B------:R-:W-:Y:S01]  /*32e0*/  SHF.L.U32 R4, R3, 0x1, RZ ;  /* 0x0000000103047819 */ /* 0x000fe200000006ff */
[----:B------:R-:W-:Y:S01]  /*32f0*/  IMAD.HI R5, R5, 0x2, RZ ;  /* 0x0000000205057827 */ /* 0x000fe200078e02ff */
[C---:B------:R-:W-:Y:S01]  /*3300*/  SHF.L.U32 R7, R6.reuse, 0x1, RZ ;  /* 0x0000000106077819 */ /* 0x040fe200000006ff */
[----:B------:R-:W-:Y:S01]  /*3310*/  CS2R R90, SRZ ;  /* 0x00000000005a7805 */ /* 0x000fe2000001ff00 */
[----:B------:R-:W-:Y:S01]  /*3320*/  LEA R9, R17, R8, 0x3 ;  /* 0x0000000811097211 */ /* 0x000fe200078e18ff */
[----:B------:R-:W-:Y:S01]  /*3330*/  IMAD.HI R3, R3, 0x2, RZ ;  /* 0x0000000203037827 */ /* 0x000fe200078e02ff */
[----:B------:R-:W-:Y:S01]  /*3340*/  IADD3.X R19, R5, c[0x0][0x16c], R2, P0, P1 ;  /* 0x00005b0005137a10 */ /* 0x000fe200007e2402 */
[----:B------:R-:W-:Y:S01]  /*3350*/  CS2R R92, SRZ ;  /* 0x00000000005c7805 */ /* 0x000fe2000001ff00 */
[----:B------:R-:W-:Y:S01]  /*3360*/  IADD3 R27, P0, P1, R7, c[0x0][0x170], R4 ;  /* 0x00005c00071b7a10 */ /* 0x000fe2000791e004 */
[----:B------:R-:W-:Y:S01]  /*3370*/  IMAD.HI R6, R6, 0x2, RZ ;  /* 0x0000000206067827 */ /* 0x000fe200078e02ff */
[--C-:B------:R-:W-:Y:S01]  /*3380*/  SHF.R.S32.HI R7, RZ, 0x2, R246.reuse ;  /* 0x00000002ff077819 */ /* 0x100fe200000114f6 */
[----:B------:R-:W-:Y:S01]  /*3390*/  CS2R R94, SRZ ;  /* 0x00000000005e7805 */ /* 0x000fe2000001ff00 */
[----:B------:R-:W-:Y:S01]  /*33a0*/  LEA R2, R17, R9, 0x3 ;  /* 0x0000000911027211 */ /* 0x000fe200078e18ff */
[----:B------:R-:W-:Y:S01]  /*33b0*/  CS2R R96, SRZ ;  /* 0x0000000000607805 */ /* 0x000fe2000001ff00 */
[----:B------:R-:W-:Y:S01]  /*33c0*/  SGXT R7, R7, 0x1 ;  /* 0x000000010707781a */ /* 0x000fe20000000200 */
[----:B------:R-:W-:Y:S01]  /*33d0*/  CS2R R98, SRZ ;  /* 0x0000000000627805 */ /* 0x000fe2000001ff00 */
[----:B------:R-:W-:Y:S01]  /*33e0*/  LEA R4, R17, R2, 0x3 ;  /* 0x0000000211047211 */ /* 0x000fe200078e18ff */
[----:B------:R-:W-:Y:S01]  /*33f0*/  CS2R R100, SRZ ;  /* 0x0000000000647805 */ /* 0x000fe2000001ff00 */
[----:B------:R-:W-:Y:S01]  /*3400*/  LOP3.LUT R5, R246, 0x7, RZ, 0xc0, !PT ;  /* 0x00000007f6057812 */ /* 0x000fe200078ec0ff */
[----:B------:R-:W-:Y:S01]  /*3410*/  CS2R R102, SRZ ;  /* 0x0000000000667805 */ /* 0x000fe2000001ff00 */
[----:B------:R-:W-:Y:S01]  /*3420*/  LOP3.LUT R10, R132, 0x10, RZ, 0xc0, !PT ;  /* 0x00000010840a7812 */ /* 0x000fe200078ec0ff */
[----:B------:R-:W-:Y:S01]  /*3430*/  CS2R R104, SRZ ;  /* 0x0000000000687805 */ /* 0x000fe2000001ff00 */
[----:B------:R-:W-:Y:S01]  /*3440*/  LOP3.LUT R11, R7, 0x90, RZ, 0xc0, !PT ;  /* 0x00000090070b7812 */ /* 0x000fe200078ec0ff */
[----:B------:R-:W-:Y:S01]  /*3450*/  IMAD R60, R5, 0x110, RZ ;  /* 0x00000110053c7824 */ /* 0x000fe200078e02ff */
[----:B------:R-:W-:Y:S01]  /*3460*/  LEA R7, R17, R4, 0x3 ;  /* 0x0000000411077211 */ /* 0x000fe200078e18ff */
[----:B------:R-:W-:Y:S01]  /*3470*/  CS2R R106, SRZ ;  /* 0x00000000006a7805 */ /* 0x000fe2000001ff00 */
[----:B------:R-:W-:Y:S01]  /*3480*/  LOP3.LUT R5, R10, 0x60, R246, 0xf8, !PT ;  /* 0x000000600a057812 */ /* 0x000fe200078ef8f6 */
[----:B------:R-:W-:Y:S01]  /*3490*/  CS2R R108, SRZ ;  /* 0x00000000006c7805 */ /* 0x000fe2000001ff00 */
[----:B------:R-:W-:Y:S01]  /*34a0*/  LOP3.LUT R11, R11, 0x60, R13, 0xf8, !PT ;  /* 0x000000600b0b7812 */ /* 0x000fe200078ef80d */
[----:B------:R-:W-:Y:S01]  /*34b0*/  CS2R R110, SRZ ;  /* 0x00000000006e7805 */ /* 0x000fe2000001ff00 */
[----:B------:R-:W-:Y:S01]  /*34c0*/  LEA R10, R17, R7, 0x3 ;  /* 0x00000007110a7211 */ /* 0x000fe200078e18ff */
[----:B------:R-:W-:Y:S01]  /*34d0*/  CS2R R112, SRZ ;  /* 0x0000000000707805 */ /* 0x000fe2000001ff00 */
[----:B------:R-:W-:Y:S01]  /*34e0*/  LOP3.LUT R13, R11, 0x10, R132, 0x78, !PT ;  /* 0x000000100b0d7812 */ /* 0x000fe200078e7884 */
[----:B------:R-:W-:Y:S01]  /*34f0*/  CS2R R114, SRZ ;  /* 0x0000000000727805 */ /* 0x000fe2000001ff00 */
[C---:B------:R-:W-:Y:S01]  /*3500*/  LEA R11, R17.reuse, R10, 0x3 ;  /* 0x0000000a110b7211 */ /* 0x040fe200078e18ff */
[----:B------:R-:W-:Y:S01]  /*3510*/  CS2R R116, SRZ ;  /* 0x0000000000747805 */ /* 0x000fe2000001ff00 */
[----:B------:R-:W-:Y:S01]  /*3520*/  LOP3.LUT R12, R246, 0x10, RZ, 0xc0, !PT ;  /* 0x00000010f60c7812 */ /* 0x000fe200078ec0ff */
[----:B------:R-:W-:Y:S01]  /*3530*/  CS2R R118, SRZ ;  /* 0x0000000000767805 */ /* 0x000fe2000001ff00 */
[----:B------:R-:W-:Y:S01]  /*3540*/  LOP3.LUT R5, R60, R5, RZ, 0x3c, !PT ;  /* 0x000000053c057212 */ /* 0x000fe200078e3cff */
[----:B------:R-:W-:Y:S01]  /*3550*/  CS2R R120, SRZ ;  /* 0x0000000000787805 */ /* 0x000fe2000001ff00 */
[----:B------:R-:W-:Y:S01]  /*3560*/  IADD3.X R15, R6, c[0x0][0x174], R3, P0, P1 ;  /* 0x00005d00060f7a10 */ /* 0x000fe200007e2403 */
[----:B------:R-:W-:Y:S01]  /*3570*/  CS2R R122, SRZ ;  /* 0x00000000007a7805 */ /* 0x000fe2000001ff00 */
[C---:B------:R-:W-:Y:S01]  /*3580*/  LEA R3, R17.reuse, R11, 0x3 ;  /* 0x0000000b11037211 */ /* 0x040fe200078e18ff */
[----:B------:R-:W-:Y:S01]  /*3590*/  CS2R R124, SRZ ;  /* 0x00000000007c7805 */ /* 0x000fe2000001ff00 */
[C---:B------:R-:W-:Y:S01]  /*35a0*/  LEA R5, R12.reuse, R5, 0x7 ;  /* 0x000000050c057211 */ /* 0x040fe200078e38ff */
[----:B------:R-:W-:Y:S01]  /*35b0*/  CS2R R126, SRZ ;  /* 0x00000000007e7805 */ /* 0x000fe2000001ff00 */
[----:B------:R-:W-:Y:S01]  /*35c0*/  LEA R6, R12, R13, 0x4 ;  /* 0x0000000d0c067211 */ /* 0x000fe200078e20ff */
[----:B------:R-:W-:Y:S01]  /*35d0*/  CS2R R136, SRZ ;  /* 0x0000000000887805 */ /* 0x000fe2000001ff00 */
[----:B------:R-:W-:Y:S01]  /*35e0*/  LEA R214, P2, R2, R27, 0x1 ;  /* 0x0000001b02d67211 */ /* 0x000fe200078408ff */
[----:B------:R-:W-:Y:S01]  /*35f0*/  CS2R R138, SRZ ;  /* 0x00000000008a7805 */ /* 0x000fe2000001ff00 */
[C---:B------:R-:W-:Y:S01]  /*3600*/  LEA R12, R17.reuse, R3, 0x3 ;  /* 0x00000003110c7211 */ /* 0x040fe200078e18ff */
[----:B------:R-:W-:Y:S01]  /*3610*/  CS2R R152, SRZ ;  /* 0x0000000000987805 */ /* 0x000fe2000001ff00 */
[----:B------:R-:W-:Y:S01]  /*3620*/  LEA R218, P0, R8, R27, 0x1 ;  /* 0x0000001b08da7211 */ /* 0x000fe200078008ff */
[----:B------:R-:W-:Y:S01]  /*3630*/  CS2R R154, SRZ ;  /* 0x00000000009a7805 */ /* 0x000fe2000001ff00 */
[----:B------:R-:W-:Y:S01]  /*3640*/  LEA.HI.X.SX32 R215, R2, R15, 0x1, P2 ;  /* 0x0000000f02d77211 */ /* 0x000fe200010f0eff */
[----:B------:R-:W-:Y:S01]  /*3650*/  CS2R R68, SRZ ;  /* 0x0000000000447805 */ /* 0x000fe2000001ff00 */
[----:B------:R-:W-:Y:S01]  /*3660*/  LEA R2, R17, R12, 0x3 ;  /* 0x0000000c11027211 */ /* 0x000fe200078e18ff */
[----:B------:R-:W-:Y:S01]  /*3670*/  CS2R R70, SRZ ;  /* 0x0000000000467805 */ /* 0x000fe2000001ff00 */
[----:B------:R-:W-:Y:S01]  /*3680*/  LEA R216, P1, R9, R27, 0x1 ;  /* 0x0000001b09d87211 */ /* 0x000fe200078208ff */
[----:B------:R-:W-:Y:S01]  /*3690*/  CS2R R72, SRZ ;  /* 0x0000000000487805 */ /* 0x000fe2000001ff00 */
[----:B------:R-:W-:Y:S01]  /*36a0*/  LEA.HI.X.SX32 R219, R8, R15, 0x1, P0 ;  /* 0x0000000f08db7211 */ /* 0x000fe200000f0eff */
[----:B------:R-:W-:Y:S01]  /*36b0*/  CS2R R74, SRZ ;  /* 0x00000000004a7805 */ /* 0x000fe2000001ff00 */
[C---:B------:R-:W-:Y:S01]  /*36c0*/  LEA R212, P0, R4.reuse, R27, 0x1 ;  /* 0x0000001b04d47211 */ /* 0x040fe200078008ff */
[----:B------:R-:W-:Y:S01]  /*36d0*/  CS2R R76, SRZ ;  /* 0x00000000004c7805 */ /* 0x000fe2000001ff00 */
[----:B------:R-:W-:Y:S01]  /*36e0*/  LEA R8, R17, R2, 0x3 ;  /* 0x0000000211087211 */ /* 0x000fe200078e18ff */
[----:B------:R-:W-:Y:S01]  /*36f0*/  CS2R R78, SRZ ;  /* 0x00000000004e7805 */ /* 0x000fe2000001ff00 */
[----:B------:R-:W-:Y:S01]  /*3700*/  LEA.HI.X.SX32 R217, R9, R15, 0x1, P1 ;  /* 0x0000000f09d97211 */ /* 0x000fe200008f0eff */
[----:B------:R-:W-:Y:S01]  /*3710*/  CS2R R80, SRZ ;  /* 0x0000000000507805 */ /* 0x000fe2000001ff00 */
[----:B------:R-:W-:Y:S01]  /*3720*/  LEA R210, P1, R7, R27, 0x1 ;  /* 0x0000001b07d27211 */ /* 0x000fe200078208ff */
[----:B------:R-:W-:Y:S01]  /*3730*/  CS2R R82, SRZ ;  /* 0x0000000000527805 */ /* 0x000fe2000001ff00 */
[-C--:B------:R-:W-:Y:S01]  /*3740*/  LEA.HI.X.SX32 R213, R4, R15.reuse, 0x1, P0 ;  /* 0x0000000f04d57211 */ /* 0x080fe200000f0eff */
[----:B------:R-:W-:Y:S01]  /*3750*/  CS2R R64, SRZ ;  /* 0x0000000000407805 */ /* 0x000fe2000001ff00 */
[----:B------:R-:W-:Y:S01]  /*3760*/  LEA R4, R17, R8, 0x3 ;  /* 0x0000000811047211 */ /* 0x000fe200078e18ff */
[----:B------:R-:W-:Y:S01]  /*3770*/  CS2R R66, SRZ ;  /* 0x0000000000427805 */ /* 0x000fe2000001ff00 */
[----:B------:R-:W-:Y:S01]  /*3780*/  LEA.HI.X.SX32 R211, R7, R15, 0x1, P1 ;  /* 0x0000000f07d37211 */ /* 0x000fe200008f0eff */
[----:B------:R-:W-:Y:S01]  /*3790*/  CS2R R28, SRZ ;  /* 0x00000000001c7805 */ /* 0x000fe2000001ff00 */
[-C--:B------:R-:W-:Y:S01]  /*37a0*/  LEA R204, P1, R3, R27.reuse, 0x1 ;  /* 0x0000001b03cc7211 */ /* 0x080fe200078208ff */
[----:B------:R-:W-:Y:S01]  /*37b0*/  CS2R R30, SRZ ;  /* 0x00000000001e7805 */ /* 0x000fe2000001ff00 */
[----:B------:R-:W-:Y:S01]  /*37c0*/  LEA R7, R17, R4, 0x3 ;  /* 0x0000000411077211 */ /* 0x000fe200078e18ff */
[----:B------:R-:W-:Y:S01]  /*37d0*/  CS2R R32, SRZ ;  /* 0x0000000000207805 */ /* 0x000fe2000001ff00 */
[CC--:B------:R-:W-:Y:S01]  /*37e0*/  LEA R208, P2, R10.reuse, R27.reuse, 0x1 ;  /* 0x0000001b0ad07211 */ /* 0x0c0fe200078408ff */
[----:B------:R-:W-:Y:S01]  /*37f0*/  CS2R R34, SRZ ;  /* 0x0000000000227805 */ /* 0x000fe2000001ff00 */
[----:B------:R-:W-:Y:S01]  /*3800*/  LEA R206, P0, R11, R27, 0x1 ;  /* 0x0000001b0bce7211 */ /* 0x000fe200078008ff */
[----:B------:R-:W-:Y:S01]  /*3810*/  CS2R R36, SRZ ;  /* 0x0000000000247805 */ /* 0x000fe2000001ff00 */
[----:B------:R-:W-:Y:S01]  /*3820*/  LEA.HI.X.SX32 R205, R3, R15, 0x1, P1 ;  /* 0x0000000f03cd7211 */ /* 0x000fe200008f0eff */
[----:B------:R-:W-:Y:S01]  /*3830*/  CS2R R38, SRZ ;  /* 0x0000000000267805 */ /* 0x000fe2000001ff00 */
[----:B------:R-:W-:Y:S01]  /*3840*/  LEA R3, R17, R7, 0x3 ;  /* 0x0000000711037211 */ /* 0x000fe200078e18ff */
[----:B------:R-:W-:Y:S01]  /*3850*/  CS2R R40, SRZ ;  /* 0x0000000000287805 */ /* 0x000fe2000001ff00 */
[----:B------:R-:W-:Y:S01]  /*3860*/  LEA.HI.X.SX32 R209, R10, R15, 0x1, P2 ;  /* 0x0000000f0ad17211 */ /* 0x000fe200010f0eff */
[----:B------:R-:W-:Y:S01]  /*3870*/  CS2R R42, SRZ ;  /* 0x00000000002a7805 */ /* 0x000fe2000001ff00 */
[----:B------:R-:W-:Y:S01]  /*3880*/  LEA R202, P2, R12, R27, 0x1 ;  /* 0x0000001b0cca7211 */ /* 0x000fe200078408ff */
[----:B------:R-:W-:Y:S01]  /*3890*/  CS2R R44, SRZ ;  /* 0x00000000002c7805 */ /* 0x000fe2000001ff00 */
[----:B------:R-:W-:Y:S01]  /*38a0*/  LEA.HI.X.SX32 R207, R11, R15, 0x1, P0 ;  /* 0x0000000f0bcf7211 */ /* 0x000fe200000f0eff */
[----:B------:R-:W-:Y:S01]  /*38b0*/  CS2R R46, SRZ ;  /* 0x00000000002e7805 */ /* 0x000fe2000001ff00 */
[----:B------:R-:W-:Y:S01]  /*38c0*/  MOV R181, c[0x0][0x1a4] ;  /* 0x0000690000b57a02 */ /* 0x000fe20000000f00 */
[----:B------:R-:W-:Y:S01]  /*38d0*/  CS2R R48, SRZ ;  /* 0x0000000000307805 */ /* 0x000fe2000001ff00 */
[----:B------:R-:W-:Y:S01]  /*38e0*/  LEA R200, P0, R2, R27, 0x1 ;  /* 0x0000001b02c87211 */ /* 0x000fe200078008ff */
[----:B------:R-:W-:Y:S01]  /*38f0*/  CS2R R50, SRZ ;  /* 0x0000000000327805 */ /* 0x000fe2000001ff00 */
[----:B------:R-:W-:Y:S01]  /*3900*/  LEA R9, R17, R3, 0x3 ;  /* 0x0000000311097211 */ /* 0x000fe200078e18ff */
[C---:B------:R-:W-:Y:S01]  /*3910*/  IMAD R169, R181.reuse, 0xa, RZ ;  /* 0x0000000ab5a97824 */ /* 0x040fe200078e02ff */
[----:B------:R-:W-:Y:S01]  /*3920*/  LEA.HI.X.SX32 R203, R12, R15, 0x1, P2 ;  /* 0x0000000f0ccb7211 */ /* 0x000fe200010f0eff */
[C---:B------:R-:W-:Y:S01]  /*3930*/  IMAD R231, R181.reuse, 0x14, RZ ;  /* 0x00000014b5e77824 */ /* 0x040fe200078e02ff */
[-C--:B------:R-:W-:Y:S01]  /*3940*/  LEA R198, P1, R8, R27.reuse, 0x1 ;  /* 0x0000001b08c67211 */ /* 0x080fe200078208ff */
[C---:B------:R-:W-:Y:S01]  /*3950*/  IMAD R235, R181.reuse, 0x12, RZ ;  /* 0x00000012b5eb7824 */ /* 0x040fe200078e02ff */
[----:B------:R-:W-:Y:S01]  /*3960*/  LEA R190, P2, R4, R27, 0x1 ;  /* 0x0000001b04be7211 */ /* 0x000fe200078408ff */
[C---:B------:R-:W-:Y:S01]  /*3970*/  IMAD R229, R181.reuse, 0x16, RZ ;  /* 0x00000016b5e57824 */ /* 0x040fe200078e02ff */
[----:B------:R-:W-:Y:S01]  /*3980*/  LEA.HI.X.SX32 R201, R2, R15, 0x1, P0 ;  /* 0x0000000f02c97211 */ /* 0x000fe200000f0eff */
[----:B------:R-:W-:Y:S01]  /*3990*/  IMAD R135, R181, 0x6, RZ ;  /* 0x00000006b5877824 */ /* 0x000fe200078e02ff */
[----:B------:R-:W-:Y:S01]  /*39a0*/  LEA R2, R17, R9, 0x3 ;  /* 0x0000000911027211 */ /* 0x000fe200078e18ff */
[C---:B------:R-:W-:Y:S01]  /*39b0*/  IMAD R173, R181.reuse, 0xc, RZ ;  /* 0x0000000cb5ad7824 */ /* 0x040fe200078e02ff */
[-C--:B------:R-:W-:Y:S01]  /*39c0*/  LEA.HI.X.SX32 R199, R8, R15.reuse, 0x1, P1 ;  /* 0x0000000f08c77211 */ /* 0x080fe200008f0eff */
[C---:B------:R-:W-:Y:S01]  /*39d0*/  IMAD R227, R181.reuse, 0x18, RZ ;  /* 0x00000018b5e37824 */ /* 0x040fe200078e02ff */
[----:B------:R-:W-:Y:S01]  /*39e0*/  LEA.HI.X.SX32 R191, R4, R15, 0x1, P2 ;  /* 0x0000000f04bf7211 */ /* 0x000fe200010f0eff */
[----:B------:R-:W-:Y:S01]  /*39f0*/  IMAD R225, R181, 0x1a, RZ ;  /* 0x0000001ab5e17824 */ /* 0x000fe200078e02ff */
[-C--:B------:R-:W-:Y:S01]  /*3a00*/  LEA R20, P0, R7, R27.reuse, 0x1 ;  /* 0x0000001b07147211 */ /* 0x080fe200078008ff */
[----:B------:R-:W-:Y:S01]  /*3a10*/  IMAD R171, R181, 0xb, RZ ;  /* 0x0000000bb5ab7824 */ /* 0x000fe200078e02ff */
[-C--:B------:R-:W-:Y:S01]  /*3a20*/  LEA R22, P1, R3, R27.reuse, 0x1 ;  /* 0x0000001b03167211 */ /* 0x080fe200078208ff */
[----:B------:R-:W-:Y:S01]  /*3a30*/  IMAD R175, R181, 0xd, RZ ;  /* 0x0000000db5af7824 */ /* 0x000fe200078e02ff */
[-C--:B------:R-:W-:Y:S01]  /*3a40*/  LEA R24, P2, R9, R27.reuse, 0x1 ;  /* 0x0000001b09187211 */ /* 0x080fe200078408ff */
[C---:B------:R-:W-:Y:S01]  /*3a50*/  IMAD R177, R181.reuse, 0xe, RZ ;  /* 0x0000000eb5b17824 */ /* 0x040fe200078e02ff */
[C---:B------:R-:W-:Y:S01]  /*3a60*/  LEA R26, P3, R2.reuse, R27, 0x1 ;  /* 0x0000001b021a7211 */ /* 0x040fe200078608ff */
[C---:B------:R-:W-:Y:S01]  /*3a70*/  IMAD R223, R181.reuse, 0x1c, RZ ;  /* 0x0000001cb5df7824 */ /* 0x040fe200078e02ff */
[C---:B------:R-:W-:Y:S01]  /*3a80*/  LEA R133, R181.reuse, R181, 0x2 ;  /* 0x000000b5b5857211 */ /* 0x040fe200078e10ff */
[----:B------:R-:W-:Y:S01]  /*3a90*/  IMAD R221, R181, 0x1e, RZ ;  /* 0x0000001eb5dd7824 */ /* 0x000fe200078e02ff */
[-C--:B------:R-:W-:Y:S01]  /*3aa0*/  IADD3 R230, P5, R231, R18.reuse, RZ ;  /* 0x00000012e7e67210 */ /* 0x080fe20007fbe0ff */
[----:B------:R-:W-:Y:S01]  /*3ab0*/  CS2R R52, SRZ ;  /* 0x0000000000347805 */ /* 0x000fe2000001ff00 */
[-C--:B------:R-:W-:Y:S01]  /*3ac0*/  IADD3 R242, P6, R169, R18.reuse, RZ ;  /* 0x00000012a9f27210 */ /* 0x080fe20007fde0ff */
[----:B------:R-:W-:Y:S01]  /*3ad0*/  CS2R R54, SRZ ;  /* 0x0000000000367805 */ /* 0x000fe2000001ff00 */
[----:B------:R-:W-:Y:S01]  /*3ae0*/  SHF.R.S32.HI R62, RZ, 0x6, R246 ;  /* 0x00000006ff3e7819 */ /* 0x000fe200000114f6 */
[----:B------:R-:W-:Y:S01]  /*3af0*/  CS2R R56, SRZ ;  /* 0x0000000000387805 */ /* 0x000fe2000001ff00 */
[-C--:B------:R-:W-:Y:S01]  /*3b00*/  LEA.HI.X.SX32 R21, R7, R15.reuse, 0x1, P0 ;  /* 0x0000000f07157211 */ /* 0x080fe200000f0eff */
[----:B------:R-:W-:Y:S01]  /*3b10*/  CS2R R58, SRZ ;  /* 0x00000000003a7805 */ /* 0x000fe2000001ff00 */
[-C--:B------:R-:W-:Y:S01]  /*3b20*/  LEA.HI.X.SX32 R23, R3, R15.reuse, 0x1, P1 ;  /* 0x0000000f03177211 */ /* 0x080fe200008f0eff */
[----:B------:R-:W-:Y:S01]  /*3b30*/  CS2R R128, SRZ ;  /* 0x0000000000807805 */ /* 0x000fe2000001ff00 */
[-C--:B------:R-:W-:Y:S01]  /*3b40*/  LEA.HI.X.SX32 R25, R9, R15.reuse, 0x1, P2 ;  /* 0x0000000f09197211 */ /* 0x080fe200010f0eff */
[----:B------:R-:W-:Y:S01]  /*3b50*/  CS2R R130, SRZ ;  /* 0x0000000000827805 */ /* 0x000fe2000001ff00 */
[----:B------:R-:W-:Y:S01]  /*3b60*/  LEA.HI.X.SX32 R27, R2, R15, 0x1, P3 ;  /* 0x0000000f021b7211 */ /* 0x000fe200018f0eff */
[----:B------:R-:W-:Y:S01]  /*3b70*/  CS2R R84, SRZ ;  /* 0x0000000000547805 */ /* 0x000fe2000001ff00 */
[-C--:B------:R-:W-:Y:S01]  /*3b80*/  LEA.HI.X.SX32 R243, R133, R19.reuse, 0x1, P6 ;  /* 0x0000001385f37211 */ /* 0x080fe200030f0eff */
[----:B------:R-:W-:Y:S01]  /*3b90*/  CS2R R86, SRZ ;  /* 0x0000000000567805 */ /* 0x000fe2000001ff00 */
[----:B------:R-:W-:Y:S01]  /*3ba0*/  LEA.HI.X.SX32 R231, R169, R19, 0x1, P5 ;  /* 0x00000013a9e77211 */ /* 0x000fe200028f0eff */
[----:B------:R-:W-:Y:S01]  /*3bb0*/  CS2R R144, SRZ ;  /* 0x0000000000907805 */ /* 0x000fe2000001ff00 */
[CC--:B------:R-:W-:Y:S01]  /*3bc0*/  LEA R11, R181.reuse, R181.reuse, 0x3 ;  /* 0x000000b5b50b7211 */ /* 0x0c0fe200078e18ff */
[----:B------:R-:W-:Y:S01]  /*3bd0*/  CS2R R146, SRZ ;  /* 0x0000000000927805 */ /* 0x000fe2000001ff00 */
[----:B------:R-:W-:Y:S01]  /*3be0*/  LEA R61, R181, R181, 0x1 ;  /* 0x000000b5b53d7211 */ /* 0x000fe200078e08ff */
[----:B------:R-:W-:Y:S01]  /*3bf0*/  CS2R R160, SRZ ;  /* 0x0000000000a07805 */ /* 0x000fe2000001ff00 */
[-C--:B------:R-:W-:Y:S01]  /*3c00*/  IADD3 R234, P0, R235, R18.reuse, RZ ;  /* 0x00000012ebea7210 */ /* 0x080fe20007f1e0ff */
        /* <DEDUP_REMOVED lines=9> */
[----:B------:R-:W-:Y:S01]  /*3ca0*/  IADD3 R240, P5, R173, R18, RZ ;  /* 0x00000012adf07210 */ /* 0x000fe20007fbe0ff */
[----:B------:R-:W-:Y:S01]  /*3cb0*/  CS2R R156, SRZ ;  /* 0x00000000009c7805 */ /* 0x000fe2000001ff00 */
[----:B------:R-:W-:Y:S01]  /*3cc0*/  SGXT R62, R62, 0x1 ;  /* 0x000000013e3e781a */ /* 0x000fe20000000200 */
[----:B------:R-:W-:Y:S01]  /*3cd0*/  CS2R R158, SRZ ;  /* 0x00000000009e7805 */ /* 0x000fe2000001ff00 */
[----:B------:R-:W-:-:S02]  /*3ce0*/  SHF.L.U32 R17, R181, 0x1, RZ ;  /* 0x00000001b5117819 */ /* 0x000fc400000006ff */
[-C--:B------:R-:W-:Y:S02]  /*3cf0*/  LEA.HI.X.SX32 R235, R11, R19.reuse, 0x1, P0 ;  /* 0x000000130beb7211 */ /* 0x080fe400000f0eff */
[-C--:B------:R-:W-:Y:S02]  /*3d00*/  LEA.HI.X.SX32 R229, R171, R19.reuse, 0x1, P1 ;  /* 0x00000013abe57211 */ /* 0x080fe400008f0eff */
[-C--:B------:R-:W-:Y:S02]  /*3d10*/  LEA.HI.X.SX32 R247, R61, R19.reuse, 0x1, P6 ;  /* 0x000000133df77211 */ /* 0x080fe400030f0eff */
[-C--:B------:R-:W-:Y:S02]  /*3d20*/  LEA.HI.X.SX32 R241, R135, R19.reuse, 0x1, P5 ;  /* 0x0000001387f17211 */ /* 0x080fe400028f0eff */
[-C--:B------:R-:W-:Y:S02]  /*3d30*/  LEA.HI.X.SX32 R227, R173, R19.reuse, 0x1, P3 ;  /* 0x00000013ade37211 */ /* 0x080fe400018f0eff */
[----:B------:R-:W-:-:S02]  /*3d40*/  LEA.HI.X.SX32 R225, R175, R19, 0x1, P2 ;  /* 0x00000013afe17211 */ /* 0x000fc400010f0eff */
[CC--:B------:R-:W-:Y:S02]  /*3d50*/  LEA R165, R181.reuse, -R181.reuse, 0x3 ;  /* 0x800000b5b5a57211 */ /* 0x0c0fe400078e18ff */
[C---:B------:R-:W-:Y:S02]  /*3d60*/  SHF.L.U32 R63, R181.reuse, 0x2, RZ ;  /* 0x00000002b53f7819 */ /* 0x040fe400000006ff */
[C---:B------:R-:W-:Y:S02]  /*3d70*/  SHF.L.U32 R167, R181.reuse, 0x3, RZ ;  /* 0x00000003b5a77819 */ /* 0x040fe400000006ff */
[----:B------:R-:W-:Y:S02]  /*3d80*/  LEA R179, R181, -R181, 0x4 ;  /* 0x800000b5b5b37211 */ /* 0x000fe400078e20ff */
[----:B------:R-:W-:Y:S02]  /*3d90*/  LOP3.LUT R10, R60, 0x30, R132, 0x78, !PT ;  /* 0x000000303c0a7812 */ /* 0x000fe400078e7884 */
[----:B------:R-:W-:-:S02]  /*3da0*/  LOP3.LUT R62, R62, 0x90, RZ, 0xc0, !PT ;  /* 0x000000903e3e7812 */ /* 0x000fc400078ec0ff */
[-C--:B------:R-:W-:Y:S02]  /*3db0*/  IADD3 R222, P4, R223, R18.reuse, RZ ;  /* 0x00000012dfde7210 */ /* 0x080fe40007f9e0ff */
[-C--:B------:R-:W-:Y:S02]  /*3dc0*/  IADD3 R220, P0, R221, R18.reuse, RZ ;  /* 0x00000012dddc7210 */ /* 0x080fe40007f1e0ff */
[-C--:B------:R-:W-:Y:S02]  /*3dd0*/  IADD3 R238, P1, R177, R18.reuse, RZ ;  /* 0x00000012b1ee7210 */ /* 0x080fe40007f3e0ff */
[-C--:B------:R-:W-:Y:S02]  /*3de0*/  IADD3 R250, P6, R17, R18.reuse, RZ ;  /* 0x0000001211fa7210 */ /* 0x080fe40007fde0ff */
[CC--:B------:R-:W-:Y:S02]  /*3df0*/  LEA R248, P5, R181.reuse, R18.reuse, 0x2 ;  /* 0x00000012b5f87211 */ /* 0x0c0fe400078a10ff */
[----:B------:R-:W-:-:S02]  /*3e00*/  LEA R244, P3, R181, R18, 0x3 ;  /* 0x00000012b5f47211 */ /* 0x000fc400078618ff */
[----:B------:R-:W-:Y:S02]  /*3e10*/  LEA R236, P2, R181, R18, 0x4 ;  /* 0x00000012b5ec7211 */ /* 0x000fe400078420ff */
[----:B------:R-:W-:Y:S02]  /*3e20*/  MOV R8, 0xff800000 ;  /* 0xff80000000087802 */ /* 0x000fe40000000f00 */
[----:B------:R-:W-:Y:S02]  /*3e30*/  MOV R16, 0x3f800000 ;  /* 0x3f80000000107802 */ /* 0x000fe40000000f00 */
[----:B------:R-:W-:Y:S02]  /*3e40*/  MOV R7, RZ ;  /* 0x000000ff00077202 */ /* 0x000fe40000000f00 */
[----:B------:R-:W-:Y:S02]  /*3e50*/  MOV R4, RZ ;  /* 0x000000ff00047202 */ /* 0x000fe40000000f00 */
[----:B------:R-:W-:-:S02]  /*3e60*/  MOV R2, RZ ;  /* 0x000000ff00027202 */ /* 0x000fc40000000f00 */
[----:B------:R-:W-:Y:S02]  /*3e70*/  MOV R15, 0x3f800000 ;  /* 0x3f800000000f7802 */ /* 0x000fe40000000f00 */
[----:B------:R-:W-:Y:S02]  /*3e80*/  MOV R14, 0x3f800000 ;  /* 0x3f800000000e7802 */ /* 0x000fe40000000f00 */
[----:B------:R-:W-:Y:S02]  /*3e90*/  MOV R12, 0x3f800000 ;  /* 0x3f800000000c7802 */ /* 0x000fe40000000f00 */
[----:B------:R-:W-:Y:S02]  /*3ea0*/  MOV R9, 0xff800000 ;  /* 0xff80000000097802 */ /* 0x000fe40000000f00 */
[----:B------:R-:W-:Y:S02]  /*3eb0*/  MOV R13, 0xff800000 ;  /* 0xff800000000d7802 */ /* 0x000fe40000000f00 */
[----:B------:R-:W-:-:S02]  /*3ec0*/  MOV R3, 0xff800000 ;  /* 0xff80000000037802 */ /* 0x000fc40000000f00 */
[----:B------:R-:W-:Y:S02]  /*3ed0*/  LOP3.LUT R11, R62, 0x7e, R132, 0x78, !PT ;  /* 0x0000007e3e0b7812 */ /* 0x000fe400078e7884 */
[----:B------:R-:W-:Y:S02]  /*3ee0*/  LOP3.LUT R60, R10, 0x40, RZ, 0x3c, !PT ;  /* 0x000000400a3c7812 */ /* 0x000fe400078e3cff */
[-C--:B------:R-:W-:Y:S02]  /*3ef0*/  LEA.HI.X.SX32 R239, R165, R19.reuse, 0x1, P1 ;  /* 0x00000013a5ef7211 */ /* 0x080fe400008f0eff */
[-C--:B------:R-:W-:Y:S02]  /*3f00*/  LEA.HI.X.SX32 R223, R177, R19.reuse, 0x1, P4 ;  /* 0x00000013b1df7211 */ /* 0x080fe400020f0eff */
[-C--:B------:R-:W-:Y:S02]  /*3f10*/  LEA.HI.X.SX32 R251, R181, R19.reuse, 0x1, P6 ;  /* 0x00000013b5fb7211 */ /* 0x080fe400030f0eff */
[----:B------:R-:W-:-:S02]  /*3f20*/  LEA.HI.X.SX32 R249, R17, R19, 0x1, P5 ;  /* 0x0000001311f97211 */ /* 0x000fc400028f0eff */
[-C--:B------:R-:W-:Y:S02]  /*3f30*/  LEA.HI.X.SX32 R245, R63, R19.reuse, 0x1, P3 ;  /* 0x000000133ff57211 */ /* 0x080fe400018f0eff */
[-C--:B------:R-:W-:Y:S02]  /*3f40*/  LEA.HI.X.SX32 R237, R167, R19.reuse, 0x1, P2 ;  /* 0x00000013a7ed7211 */ /* 0x080fe400010f0eff */
[----:B------:R-:W-:Y:S02]  /*3f50*/  LEA.HI.X.SX32 R221, R179, R19, 0x1, P0 ;  /* 0x00000013b3dd7211 */ /* 0x000fe400000f0eff */
.L_x_1:
[----:B------:R-:W-:-:S05]  /*3f60*/  IMAD.WIDE R60, R7, 0x2, R18 ;  /* 0x00000002073c7825 */ /* 0x000fca00078e0212 */
[----:B------:R0:W2:Y:S01]  /*3f70*/  LDG.E.U16 R17, [R60.64] ;  /* 0x000000043c117981 */ /* 0x0000a2000c1e1500 */
[----:B------:R-:W-:-:S04]  /*3f80*/  IMAD.WIDE R62, R7, 0x2, R248 ;  /* 0x00000002073e7825 */ /* 0x000fc800078e02f8 */
[C---:B------:R-:W-:Y:S01]  /*3f90*/  IMAD.WIDE R132, R7.reuse, 0x2, R246 ;  /* 0x0000000207847825 */ /* 0x040fe200078e02f6 */
[----:B------:R1:W3:Y:S03]  /*3fa0*/  LDG.E.U16 R167, [R62.64] ;  /* 0x000000043ea77981 */ /* 0x0002e6000c1e1500 */
[C---:B------:R-:W-:Y:S01]  /*3fb0*/  IMAD.WIDE R134, R7.reuse, 0x2, R244 ;  /* 0x0000000207867825 */ /* 0x040fe200078e02f4 */
[----:B------:R4:W5:Y:S03]  /*3fc0*/  LDG.E.U16 R168, [R132.64] ;  /* 0x0000000484a87981 */ /* 0x000966000c1e1500 */
[C---:B0-----:R-:W-:Y:S01]  /*3fd0*/  IMAD.WIDE R60, R7.reuse, 0x2, R250 ;  /* 0x00000002073c7825 */ /* 0x041fe200078e02fa */
[----:B------:R0:W3:Y:S03]  /*3fe0*/  LDG.E.U16 R172, [R134.64] ;  /* 0x0000000486ac7981 */ /* 0x0000e6000c1e1500 */
[C---:B------:R-:W-:Y:S01]  /*3ff0*/  IMAD.WIDE R164, R7.reuse, 0x2, R242 ;  /* 0x0000000207a47825 */ /* 0x040fe200078e02f2 */
[----:B------:R0:W3:Y:S03]  /*4000*/  LDG.E.U16 R166, [R60.64] ;  /* 0x000000043ca67981 */ /* 0x0000e6000c1e1500 */
[C---:B-1----:R-:W-:Y:S01]  /*4010*/  IMAD.WIDE R62, R7.reuse, 0x2, R234 ;  /* 0x00000002073e7825 */ /* 0x042fe200078e02ea */
[----:B------:R1:W3:Y:S03]  /*4020*/  LDG.E.U16 R173, [R164.64] ;  /* 0x00000004a4ad7981 */ /* 0x0002e6000c1e1500 */
[C---:B----4-:R-:W-:Y:S01]  /*4030*/  IMAD.WIDE R132, R7.reuse, 0x2, R230 ;  /* 0x0000000207847825 */ /* 0x050fe200078e02e6 */
[----:B------:R4:W3:Y:S03]  /*4040*/  LDG.E.U16 R170, [R62.64] ;  /* 0x000000043eaa7981 */ /* 0x0008e6000c1e1500 */
[C---:B0-----:R-:W-:Y:S01]  /*4050*/  IMAD.WIDE R60, R7.reuse, 0x2, R236 ;  /* 0x00000002073c7825 */ /* 0x041fe200078e02ec */
[----:B------:R0:W3:Y:S04]  /*4060*/  LDG.E.U16 R171, [R132.64] ;  /* 0x0000000484ab7981 */ /* 0x0000e8000c1e1500 */
[----:B------:R0:W3:Y:S01]  /*4070*/  LDG.E.U16 R169, [R60.64] ;  /* 0x000000043ca97981 */ /* 0x0000e2000c1e1500 */
[----:B------:R-:W-:-:S04]  /*4080*/  IMAD.WIDE R134, R7, 0x2, R228 ;  /* 0x0000000207867825 */ /* 0x000fc800078e02e4 */
[C---:B-1----:R-:W-:Y:S01]  /*4090*/  IMAD.WIDE R164, R7.reuse, 0x2, R226 ;  /* 0x0000000207a47825 */ /* 0x042fe200078e02e2 */
[----:B------:R1:W5:Y:S03]  /*40a0*/  LDG.E.U16 R180, [R134.64] ;  /* 0x0000000486b47981 */ /* 0x000366000c1e1500 */
[C---:B----4-:R-:W-:Y:S01]  /*40b0*/  IMAD.WIDE R62, R7.reuse, 0x2, R240 ;  /* 0x00000002073e7825 */ /* 0x050fe200078e02f0 */
[----:B------:R4:W5:Y:S03]  /*40c0*/  LDG.E.U16 R181, [R164.64] ;  /* 0x00000004a4b57981 */ /* 0x000966000c1e1500 */
[C---:B0-----:R-:W-:Y:S01]  /*40d0*/  IMAD.WIDE R60, R7.reuse, 0x2, R224 ;  /* 0x00000002073c7825 */ /* 0x041fe200078e02e0 */
[----:B------:R-:W5:Y:S03]  /*40e0*/  LDG.E.U16 R175, [R62.64] ;  /* 0x000000043eaf7981 */ /* 0x000f66000c1e1500 */
[C---:B------:R-:W-:Y:S01]  /*40f0*/  IMAD.WIDE R132, R7.reuse, 0x2, R222 ;  /* 0x0000000207847825 */ /* 0x040fe200078e02de */
[----:B------:R-:W5:Y:S03]  /*4100*/  LDG.E.U16 R184, [R60.64] ;  /* 0x000000043cb87981 */ /* 0x000f66000c1e1500 */
[C---:B-1----:R-:W-:Y:S01]  /*4110*/  IMAD.WIDE R134, R7.reuse, 0x2, R238 ;  /* 0x0000000207867825 */ /* 0x042fe200078e02ee */
[----:B------:R-:W5:Y:S03]  /*4120*/  LDG.E.U16 R189, [R132.64] ;  /* 0x0000000484bd7981 */ /* 0x000f66000c1e1500 */
[----:B----4-:R-:W-:Y:S01]  /*4130*/  IMAD.WIDE R164, R7, 0x2, R220 ;  /* 0x0000000207a47825 */ /* 0x010fe200078e02dc */
[----:B------:R-:W4:Y:S04]  /*4140*/  LDG.E.U16 R174, [R134.64] ;  /* 0x0000000486ae7981 */ /* 0x000f28000c1e1500 */
[----:B------:R-:W4:Y:S04]  /*4150*/  LDG.E.U16 R188, [R164.64] ;  /* 0x00000004a4bc7981 */ /* 0x000f28000c1e1500 */
[----:B------:R-:W-:Y:S01]  /*4160*/  BAR.SYNC.DEFER_BLOCKING 0x0 ;  /* 0x0000000000007b1d */ /* 0x000fe20000010000 */
[----:B------:R-:W-:-:S02]  /*4170*/  LOP3.LUT R177, R0, 0x10, RZ, 0x3c, !PT ;  /* 0x0000001000b17812 */ /* 0x000fc400078e3cff */
[C---:B------:R-:W-:Y:S02]  /*4180*/  LOP3.LUT R176, R0.reuse, 0x20, RZ, 0x3c, !PT ;  /* 0x0000002000b07812 */ /* 0x040fe400078e3cff */
[----:B------:R-:W-:Y:S02]  /*4190*/  LOP3.LUT R178, R0, 0x30, RZ, 0x3c, !PT ;  /* 0x0000003000b27812 */ /* 0x000fe400078e3cff */
[----:B------:R-:W-:Y:S01]  /*41a0*/  LOP3.LUT R196, R10, 0x40, RZ, 0x3c, !PT ;  /* 0x000000400ac47812 */ /* 0x000fe200078e3cff */
[----:B--2---:R-:W-:Y:S04]  /*41b0*/  STS.U16 [R0+0x8000], R17 ;  /* 0x0080001100007388 */ /* 0x004fe80000000400 */
[----:B---3--:R-:W-:Y:S04]  /*41c0*/  STS.U16 [R0+0x8800], R169 ;  /* 0x008800a900007388 */ /* 0x008fe80000000400 */
[----:B------:R-:W-:Y:S04]  /*41d0*/  STS.U16 [R177+0x8100], R166 ;  /* 0x008100a6b1007388 */ /* 0x000fe80000000400 */
[----:B------:R0:W-:Y:S04]  /*41e0*/  STS.U16 [R177+0x8900], R170 ;  /* 0x008900aab1007388 */ /* 0x0001e80000000400 */
[----:B------:R-:W-:Y:S04]  /*41f0*/  STS.U16 [R176+0x8200], R167 ;  /* 0x008200a7b0007388 */ /* 0x000fe80000000400 */
[----:B------:R1:W-:Y:S01]  /*4200*/  STS.U16 [R176+0x8a00], R171 ;  /* 0x008a00abb0007388 */ /* 0x0003e20000000400 */
[----:B0-----:R-:W-:-:S03]  /*4210*/  LOP3.LUT R177, R0, 0x40, RZ, 0x3c, !PT ;  /* 0x0000004000b17812 */ /* 0x001fc600078e3cff */
[----:B-----5:R-:W-:Y:S04]  /*4220*/  STS.U16 [R178+0x8300], R168 ;  /* 0x008300a8b2007388 */ /* 0x020fe80000000400 */
        /* <DEDUP_REMOVED lines=8> */
[----:B----4-:R-:W-:Y:S04]  /*42b0*/  STS.U16 [R233+0x8700], R174 ;  /* 0x008700aee9007388 */ /* 0x010fe80000000400 */
[----:B------:R-:W-:Y:S04]  /*42c0*/  STS.U16 [R233+0x8f00], R188 ;  /* 0x008f00bce9007388 */ /* 0x000fe80000000400 */
[----:B------:R-:W-:Y:S06]  /*42d0*/  BAR.SYNC.DEFER_BLOCKING 0x0 ;  /* 0x0000000000007b1d */ /* 0x000fec0000010000 */
[----:B------:R-:W-:Y:S04]  /*42e0*/  LDSM.16.MT88.4 R176, [R5] ;  /* 0x0000000005b0783b */ /* 0x000fe80000004200 */
[----:B------:R-:W0:Y:S04]  /*42f0*/  LDSM.16.M88.4 R168, [R10+0x8000] ;  /* 0x008000000aa8783b */ /* 0x000e280000000200 */
[----:B------:R-:W1:Y:S04]  /*4300*/  LDSM.16.M88.4 R60, [R10+0x8800] ;  /* 0x008800000a3c783b */ /* 0x000e680000000200 */
[----:B------:R-:W2:Y:S04]  /*4310*/  LDSM.16.MT88.4 R164, [R5+0x80] ;  /* 0x0000800005a4783b */ /* 0x000ea80000004200 */
[----:B------:R-:W3:Y:S04]  /*4320*/  LDSM.16.MT88.4 R180, [R5+0x1000] ;  /* 0x0010000005b4783b */ /* 0x000ee80000004200 */
[----:B------:R-:W4:Y:S01]  /*4330*/  LDSM.16.MT88.4 R132, [R5+0x1080] ;  /* 0x001080000584783b */ /* 0x000f220000004200 */
[C---:B0-----:R-:W-:Y:S08]  /*4340*/  HMMA.16816.F32.BF16 R184, R176.reuse, R168, RZ ;  /* 0x000000a8b0b8723c */ /* 0x041ff000000418ff */
[----:B-1----:R-:W-:Y:S08]  /*4350*/  HMMA.16816.F32.BF16 R176, R176, R60, RZ ;  /* 0x0000003cb0b0723c */ /* 0x002ff000000418ff */
[C---:B--2---:R-:W-:Y:S08]  /*4360*/  HMMA.16816.F32.BF16 R172, R164.reuse, R168, RZ ;  /* 0x000000a8a4ac723c */ /* 0x044ff000000418ff */
[----:B------:R-:W-:Y:S08]  /*4370*/  HMMA.16816.F32.BF16 R164, R164, R60, RZ ;  /* 0x0000003ca4a4723c */ /* 0x000ff000000418ff */
[C---:B---3--:R-:W-:Y:S08]  /*4380*/  HMMA.16816.F32.BF16 R184, R180.reuse, R170, R184 ;  /* 0x000000aab4b8723c */ /* 0x048ff000000418b8 */
[----:B------:R-:W-:Y:S01]  /*4390*/  HMMA.16816.F32.BF16 R180, R180, R62, R176 ;  /* 0x0000003eb4b4723c */ /* 0x000fe200000418b0 */
[----:B------:R-:W-:Y:S07]  /*43a0*/  LDSM.16.MT88.4 R176, [R5+0x2000] ;  /* 0x0020000005b0783b */ /* 0x000fee0000004200 */
[C---:B----4-:R-:W-:Y:S01]  /*43b0*/  HMMA.16816.F32.BF16 R168, R132.reuse, R170, R172 ;  /* 0x000000aa84a8723c */ /* 0x050fe200000418ac */
[----:B------:R-:W0:Y:S07]  /*43c0*/  LDSM.16.M88.4 R172, [R196+0x8000] ;  /* 0x00800000c4ac783b */ /* 0x000e2e0000000200 */
[----:B------:R-:W-:Y:S01]  /*43d0*/  HMMA.16816.F32.BF16 R60, R132, R62, R164 ;  /* 0x0000003e843c723c */ /* 0x000fe200000418a4 */
[----:B------:R-:W1:Y:S04]  /*43e0*/  LDSM.16.M88.4 R164, [R196+0x8800] ;  /* 0x00880000c4a4783b */ /* 0x000e680000000200 */
[----:B------:R-:W2:Y:S03]  /*43f0*/  LDSM.16.MT88.4 R132, [R5+0x2080] ;  /* 0x002080000584783b */ /* 0x000ea60000004200 */
[C---:B0-----:R-:W-:Y:S08]  /*4400*/  HMMA.16816.F32.BF16 R184, R176.reuse, R172, R184 ;  /* 0x000000acb0b8723c */ /* 0x041ff000000418b8 */
[----:B-1----:R-:W-:Y:S01]  /*4410*/  HMMA.16816.F32.BF16 R180, R176, R164, R180 ;  /* 0x000000a4b0b4723c */ /* 0x002fe200000418b4 */
[----:B------:R-:W0:Y:S07]  /*4420*/  LDSM.16.MT88.4 R176, [R5+0x3000] ;  /* 0x0030000005b0783b */ /* 0x000e2e0000004200 */
[C---:B--2---:R-:W-:Y:S08]  /*4430*/  HMMA.16816.F32.BF16 R168, R132.reuse, R172, R168 ;  /* 0x000000ac84a8723c */ /* 0x044ff000000418a8 */
[----:B------:R-:W-:Y:S01]  /*4440*/  HMMA.16816.F32.BF16 R60, R132, R164, R60 ;  /* 0x000000a4843c723c */ /* 0x000fe2000004183c */
[----:B------:R-:W1:Y:S07]  /*4450*/  LDSM.16.MT88.4 R132, [R5+0x3080] ;  /* 0x003080000584783b */ /* 0x000e6e0000004200 */
[C---:B0-----:R-:W-:Y:S08]  /*4460*/  HMMA.16816.F32.BF16 R184, R176.reuse, R174, R184 ;  /* 0x000000aeb0b8723c */ /* 0x041ff000000418b8 */
[----:B------:R-:W-:Y:S01]  /*4470*/  HMMA.16816.F32.BF16 R180, R176, R166, R180 ;  /* 0x000000a6b0b4723c */ /* 0x000fe200000418b4 */
[----:B------:R-:W-:Y:S07]  /*4480*/  LDSM.16.MT88.4 R176, [R5+0x4000] ;  /* 0x0040000005b0783b */ /* 0x000fee0000004200 */
[C---:B-1----:R-:W-:Y:S01]  /*4490*/  HMMA.16816.F32.BF16 R172, R132.reuse, R174, R168 ;  /* 0x000000ae84ac723c */ /* 0x042fe200000418a8 */
[----:B------:R-:W-:Y:S07]  /*44a0*/  LDSM.16.MT88.4 R168, [R5+0x4080] ;  /* 0x0040800005a8783b */ /* 0x000fee0000004200 */
[----:B------:R-:W-:Y:S01]  /*44b0*/  HMMA.16816.F32.BF16 R164, R132, R166, R60 ;  /* 0x000000a684a4723c */ /* 0x000fe2000004183c */
[----:B------:R-:W0:Y:S04]  /*44c0*/  LDSM.16.M88.4 R132, [R10+0x8080] ;  /* 0x008080000a84783b */ /* 0x000e280000000200 */
[----:B------:R-:W1:Y:S01]  /*44d0*/  LDSM.16.M88.4 R60, [R10+0x8880] ;  /* 0x008880000a3c783b */ /* 0x000e620000000200 */
[----:B------:R-:W-:-:S04]  /*44e0*/  IMAD.WIDE R188, R4, 0x2, R218 ;  /* 0x0000000204bc7825 */ /* 0x000fc800078e02da */
[C---:B------:R-:W-:Y:S02]  /*44f0*/  IMAD.WIDE R192, R4.reuse, 0x2, R212 ;  /* 0x0000000204c07825 */ /* 0x040fe400078e02d4 */
[----:B------:R2:W3:Y:S04]  /*4500*/  LDG.E.U16 R188, [R188.64] ;  /* 0x00000004bcbc7981 */ /* 0x0004e8000c1e1500 */
[----:B------:R4:W5:Y:S01]  /*4510*/  LDG.E.U16 R192, [R192.64] ;  /* 0x00000004c0c07981 */ /* 0x000962000c1e1500 */
[C---:B0-----:R-:W-:Y:S08]  /*4520*/  HMMA.16816.F32.BF16 R184, R176.reuse, R132, R184 ;  /* 0x00000084b0b8723c */ /* 0x041ff000000418b8 */
[----:B-1----:R-:W-:Y:S01]  /*4530*/  HMMA.16816.F32.BF16 R180, R176, R60, R180 ;  /* 0x0000003cb0b4723c */ /* 0x002fe200000418b4 */
[----:B------:R-:W0:Y:S07]  /*4540*/  LDSM.16.MT88.4 R176, [R5+0x5000] ;  /* 0x0050000005b0783b */ /* 0x000e2e0000004200 */
[C---:B------:R-:W-:Y:S08]  /*4550*/  HMMA.16816.F32.BF16 R172, R168.reuse, R132, R172 ;  /* 0x00000084a8ac723c */ /* 0x040ff000000418ac */
[----:B------:R-:W-:Y:S01]  /*4560*/  HMMA.16816.F32.BF16 R164, R168, R60, R164 ;  /* 0x0000003ca8a4723c */ /* 0x000fe200000418a4 */
[----:B------:R-:W1:Y:S01]  /*4570*/  LDSM.16.MT88.4 R168, [R5+0x5080] ;  /* 0x0050800005a8783b */ /* 0x000e620000004200 */
[----:B------:R-:W-:-:S05]  /*4580*/  IMAD.WIDE R132, R4, 0x2, R216 ;  /* 0x0000000204847825 */ /* 0x000fca00078e02d8 */
[----:B------:R1:W3:Y:S01]  /*4590*/  LDG.E.U16 R17, [R132.64] ;  /* 0x0000000484117981 */ /* 0x0002e2000c1e1500 */
[----:B------:R-:W-:-:S05]  /*45a0*/  IMAD.WIDE R60, R4, 0x2, R214 ;  /* 0x00000002043c7825 */ /* 0x000fca00078e02d6 */
[----:B--2---:R2:W5:Y:S01]  /*45b0*/  LDG.E.U16 R189, [R60.64] ;  /* 0x000000043cbd7981 */ /* 0x004562000c1e1500 */
[C---:B0-----:R-:W-:Y:S08]  /*45c0*/  HMMA.16816.F32.BF16 R184, R176.reuse, R134, R184 ;  /* 0x00000086b0b8723c */ /* 0x041ff000000418b8 */
[----:B------:R-:W-:Y:S01]  /*45d0*/  HMMA.16816.F32.BF16 R180, R176, R62, R180 ;  /* 0x0000003eb0b4723c */ /* 0x000fe200000418b4 */
[----:B------:R-:W-:Y:S07]  /*45e0*/  LDSM.16.MT88.4 R176, [R5+0x6000] ;  /* 0x0060000005b0783b */ /* 0x000fee0000004200 */
[C---:B-1----:R-:W-:Y:S01]  /*45f0*/  HMMA.16816.F32.BF16 R132, R168.reuse, R134, R172 ;  /* 0x00000086a884723c */ /* 0x042fe200000418ac */
[----:B------:R-:W0:Y:S07]  /*4600*/  LDSM.16.M88.4 R172, [R196+0x8080] ;  /* 0x00808000c4ac783b */ /* 0x000e2e0000000200 */
[----:B--2---:R-:W-:Y:S01]  /*4610*/  HMMA.16816.F32.BF16 R60, R168, R62, R164 ;  /* 0x0000003ea83c723c */ /* 0x004fe200000418a4 */
[----:B------:R-:W1:Y:S06]  /*4620*/  LDSM.16.M88.4 R168, [R196+0x8880] ;  /* 0x00888000c4a8783b */ /* 0x000e6c0000000200 */
[----:B------:R-:W-:-:S05]  /*4630*/  IMAD.WIDE R164, R4, 0x2, R210 ;  /* 0x0000000204a47825 */ /* 0x000fca00078e02d2 */
[----:B----4-:R2:W4:Y:S04]  /*4640*/  LDG.E.U16 R193, [R164.64] ;  /* 0x00000004a4c17981 */ /* 0x010528000c1e1500 */
[----:B--2---:R-:W2:Y:S01]  /*4650*/  LDSM.16.MT88.4 R164, [R5+0x6080] ;  /* 0x0060800005a4783b */ /* 0x004ea20000004200 */
[C---:B0-----:R-:W-:Y:S08]  /*4660*/  HMMA.16816.F32.BF16 R184, R176.reuse, R172, R184 ;  /* 0x000000acb0b8723c */ /* 0x041ff000000418b8 */
[----:B-1----:R-:W-:Y:S01]  /*4670*/  HMMA.16816.F32.BF16 R180, R176, R168, R180 ;  /* 0x000000a8b0b4723c */ /* 0x002fe200000418b4 */
[----:B------:R-:W0:Y:S07]  /*4680*/  LDSM.16.MT88.4 R176, [R5+0x7000] ;  /* 0x0070000005b0783b */ /* 0x000e2e0000004200 */
[C---:B--2---:R-:W-:Y:S08]  /*4690*/  HMMA.16816.F32.BF16 R132, R164.reuse, R172, R132 ;  /* 0x000000aca484723c */ /* 0x044ff00000041884 */
[----:B------:R-:W-:Y:S07]  /*46a0*/  HMMA.16816.F32.BF16 R60, R164, R168, R60 ;  /* 0x000000a8a43c723c */ /* 0x000fee000004183c */
[----:B------:R-:W-:-:S04]  /*46b0*/  IMAD.WIDE R166, R4, 0x2, R204 ;  /* 0x0000000204a67825 */ /* 0x000fc800078e02cc */
[C---:B------:R-:W-:Y:S01]  /*46c0*/  IMAD.WIDE R164, R4.reuse, 0x2, R202 ;  /* 0x0000000204a47825 */ /* 0x040fe200078e02ca */
[----:B------:R1:W2:Y:S04]  /*46d0*/  LDG.E.U16 R169, [R166.64] ;  /* 0x00000004a6a97981 */ /* 0x0002a8000c1e1500 */
[----:B------:R1:W2:Y:S04]  /*46e0*/  LDG.E.U16 R168, [R164.64] ;  /* 0x00000004a4a87981 */ /* 0x0002a8000c1e1500 */
[----:B-1----:R-:W1:Y:S01]  /*46f0*/  LDSM.16.MT88.4 R164, [R5+0x7080] ;  /* 0x0070800005a4783b */ /* 0x002e620000004200 */
[----:B0-----:R-:W-:Y:S01]  /*4700*/  HMMA.16816.F32.BF16 R184, R176, R174, R184 ;  /* 0x000000aeb0b8723c */ /* 0x001fe200000418b8 */
[----:B------:R-:W-:-:S04]  /*4710*/  IMAD.WIDE R172, R4, 0x2, R206 ;  /* 0x0000000204ac7825 */ /* 0x000fc800078e02ce */
[C---:B------:R-:W-:Y:S02]  /*4720*/  IMAD.WIDE R196, R4.reuse, 0x2, R198 ;  /* 0x0000000204c47825 */ /* 0x040fe400078e02c6 */
[----:B------:R0:W2:Y:S01]  /*4730*/  LDG.E.U16 R172, [R172.64] ;  /* 0x00000004acac7981 */ /* 0x0000a2000c1e1500 */
[----:B------:R-:W-:Y:S01]  /*4740*/  HMMA.16816.F32.BF16 R180, R176, R170, R180 ;  /* 0x000000aab0b4723c */ /* 0x000fe200000418b4 */
[C---:B------:R-:W-:Y:S02]  /*4750*/  IMAD.WIDE R194, R4.reuse, 0x2, R208 ;  /* 0x0000000204c27825 */ /* 0x040fe400078e02d0 */
[----:B------:R0:W2:Y:S04]  /*4760*/  LDG.E.U16 R178, [R196.64] ;  /* 0x00000004c4b27981 */ /* 0x0000a8000c1e1500 */
[C---:B------:R-:W-:Y:S01]  /*4770*/  IMAD.WIDE R176, R4.reuse, 0x2, R200 ;  /* 0x0000000204b07825 */ /* 0x040fe200078e02c8 */
[----:B------:R-:W2:Y:S04]  /*4780*/  LDG.E.U16 R194, [R194.64] ;  /* 0x00000004c2c27981 */ /* 0x000ea8000c1e1500 */
[----:B------:R0:W2:Y:S02]  /*4790*/  LDG.E.U16 R179, [R176.64] ;  /* 0x00000004b0b37981 */ /* 0x0000a4000c1e1500 */
[----:B0-----:R-:W-:-:S05]  /*47a0*/  IMAD.WIDE R176, R4, 0x2, R190 ;  /* 0x0000000204b07825 */ /* 0x001fca00078e02be */
[----:B------:R0:W2:Y:S01]  /*47b0*/  LDG.E.U16 R173, [R176.64] ;  /* 0x00000004b0ad7981 */ /* 0x0000a2000c1e1500 */
[----:B-1----:R-:W-:Y:S01]  /*47c0*/  HMMA.16816.F32.BF16 R132, R164, R174, R132 ;  /* 0x000000aea484723c */ /* 0x002fe20000041884 */
[----:B0-----:R-:W-:-:S06]  /*47d0*/  IMAD.WIDE R176, R4, 0x2, R20 ;  /* 0x0000000204b07825 */ /* 0x001fcc00078e0214 */
[C---:B------:R-:W-:Y:S01]  /*47e0*/  IMAD.WIDE R174, R4.reuse, 0x2, R22 ;  /* 0x0000000204ae7825 */ /* 0x040fe200078e0216 */
[----:B------:R0:W2:Y:S04]  /*47f0*/  LDG.E.U16 R232, [R176.64] ;  /* 0x00000004b0e87981 */ /* 0x0000a8000c1e1500 */
[----:B------:R1:W2:Y:S01]  /*4800*/  LDG.E.U16 R197, [R174.64] ;  /* 0x00000004aec57981 */ /* 0x0002a2000c1e1500 */
[----:B0-----:R-:W-:-:S04]  /*4810*/  IMAD.WIDE R176, R4, 0x2, R24 ;  /* 0x0000000204b07825 */ /* 0x001fc800078e0218 */
[----:B-1----:R-:W-:Y:S02]  /*4820*/  IMAD.WIDE R174, R4, 0x2, R26 ;  /* 0x0000000204ae7825 */ /* 0x002fe400078e021a */
[----:B------:R-:W2:Y:S04]  /*4830*/  LDG.E.U16 R176, [R176.64] ;  /* 0x00000004b0b07981 */ /* 0x000ea8000c1e1500 */
[----:B------:R-:W2:Y:S01]  /*4840*/  LDG.E.U16 R174, [R174.64] ;  /* 0x00000004aeae7981 */ /* 0x000ea2000c1e1500 */
[----:B------:R-:W-:Y:S03]  /*4850*/  HMMA.16816.F32.BF16 R164, R164, R170, R60 ;  /* 0x000000aaa4a4723c */ /* 0x000fe6000004183c */
[----:B------:R-:W-:Y:S04]  /*4860*/  BAR.SYNC.DEFER_BLOCKING 0x0 ;  /* 0x0000000000007b1d */ /* 0x000fe80000010000 */
[----:B------:R-:W-:-:S02]  /*4870*/  FMUL R60, R184, c[0x0][0x188] ;  /* 0x00006200b83c7a20 */ /* 0x000fc40000400000 */
[----:B------:R-:W-:-:S05]  /*4880*/  FMUL R61, R185, c[0x0][0x188] ;  /* 0x00006200b93d7a20 */ /* 0x000fca0000400000 */
[----:B------:R-:W-:Y:S01]  /*4890*/  FMNMX R60, R60, R61, !PT ;  /* 0x0000003d3c3c7209 */ /* 0x000fe20007800000 */
[----:B------:R-:W-:-:S05]  /*48a0*/  FMUL R61, R180, c[0x0][0x188] ;  /* 0x00006200b43d7a20 */ /* 0x000fca0000400000 */
[----:B------:R-:W-:Y:S01]  /*48b0*/  FMNMX R60, R61, R60, !PT ;  /* 0x0000003c3d3c7209 */ /* 0x000fe20007800000 */
[----:B------:R-:W-:-:S05]  /*48c0*/  FMUL R61, R181, c[0x0][0x188] ;  /* 0x00006200b53d7a20 */ /* 0x000fca0000400000 */
[----:B------:R-:W-:-:S05]  /*48d0*/  FMNMX R60, R61, R60, !PT ;  /* 0x0000003c3d3c7209 */ /* 0x000fca0007800000 */
[----:B------:R-:W0:Y:S01]  /*48e0*/  SHFL.BFLY PT, R61, R60, 0x2, 0x1f ;  /* 0x0c401f003c3d7f89 */ /* 0x000e2200000e0000 */
[----:B------:R-:W-:Y:S01]  /*48f0*/  FMUL R62, R187, c[0x0][0x188] ;  /* 0x00006200bb3e7a20 */ /* 0x000fe20000400000 */
[----:B0-----:R-:W-:Y:S01]  /*4900*/  FMNMX R61, R60, R61, !PT ;  /* 0x0000003d3c3d7209 */ /* 0x001fe20007800000 */
[----:B------:R-:W-:Y:S01]  /*4910*/  FMUL R60, R183, c[0x0][0x188] ;  /* 0x00006200b73c7a20 */ /* 0x000fe20000400000 */
[----:B---3--:R0:W-:Y:S02]  /*4920*/  STS.U16 [R11+0x8100], R17 ;  /* 0x008100110b007388 */ /* 0x0081e40000000400 */
[----:B0-----:R-:W-:-:S05]  /*4930*/  FMUL R17, R186, c[0x0][0x188] ;  /* 0x00006200ba117a20 */ /* 0x001fca0000400000 */
[----:B------:R-:W-:Y:S01]  /*4940*/  FMNMX R17, R17, R62, !PT ;  /* 0x0000003e11117209 */ /* 0x000fe20007800000 */
[----:B------:R-:W-:-:S05]  /*4950*/  FMUL R62, R182, c[0x0][0x188] ;  /* 0x00006200b63e7a20 */ /* 0x000fca0000400000 */
[----:B------:R-:W-:-:S04]  /*4960*/  FMNMX R17, R62, R17, !PT ;  /* 0x000000113e117209 */ /* 0x000fc80007800000 */
[----:B------:R-:W-:Y:S02]  /*4970*/  FMNMX R60, R60, R17, !PT ;  /* 0x000000113c3c7209 */ /* 0x000fe40007800000 */
[----:B------:R-:W0:Y:S04]  /*4980*/  SHFL.BFLY PT, R17, R61, 0x1, 0x1f ;  /* 0x0c201f003d117f89 */ /* 0x000e2800000e0000 */
[----:B------:R-:W1:Y:S01]  /*4990*/  SHFL.BFLY PT, R63, R60, 0x2, 0x1f ;  /* 0x0c401f003c3f7f89 */ /* 0x000e6200000e0000 */
[----:B------:R-:W-:Y:S02]  /*49a0*/  FMUL R170, R132, c[0x0][0x188] ;  /* 0x0000620084aa7a20 */ /* 0x000fe40000400000 */
[----:B------:R-:W-:-:S05]  /*49b0*/  FMUL R62, R133, c[0x0][0x188] ;  /* 0x00006200853e7a20 */ /* 0x000fca0000400000 */
[----:B------:R-:W-:Y:S01]  /*49c0*/  FMNMX R170, R170, R62, !PT ;  /* 0x0000003eaaaa7209 */ /* 0x000fe20007800000 */
[----:B------:R-:W-:-:S05]  /*49d0*/  FMUL R62, R164, c[0x0][0x188] ;  /* 0x00006200a43e7a20 */ /* 0x000fca0000400000 */
[----:B------:R-:W-:Y:S02]  /*49e0*/  FMNMX R62, R62, R170, !PT ;  /* 0x000000aa3e3e7209 */ /* 0x000fe40007800000 */
[----:B0-----:R-:W-:Y:S01]  /*49f0*/  FMNMX R17, R61, R17, !PT ;  /* 0x000000113d117209 */ /* 0x001fe20007800000 */
[----:B------:R-:W-:Y:S01]  /*4a00*/  FMUL R61, R165, c[0x0][0x188] ;  /* 0x00006200a53d7a20 */ /* 0x000fe20000400000 */
[----:B-1----:R-:W-:-:S04]  /*4a10*/  FMNMX R60, R60, R63, !PT ;  /* 0x0000003f3c3c7209 */ /* 0x002fc80007800000 */
[----:B------:R-:W-:Y:S01]  /*4a20*/  FMNMX R62, R61, R62, !PT ;  /* 0x0000003e3d3e7209 */ /* 0x000fe20007800000 */
[----:B------:R-:W0:Y:S01]  /*4a30*/  SHFL.BFLY PT, R63, R60, 0x1, 0x1f ;  /* 0x0c201f003c3f7f89 */ /* 0x000e2200000e0000 */
[----:B------:R-:W-:-:S03]  /*4a40*/  FMUL R61, R134, c[0x0][0x188] ;  /* 0x00006200863d7a20 */ /* 0x000fc60000400000 */
[----:B------:R-:W1:Y:S01]  /*4a50*/  SHFL.BFLY PT, R170, R62, 0x2, 0x1f ;  /* 0x0c401f003eaa7f89 */ /* 0x000e6200000e0000 */
[----:B------:R-:W-:-:S05]  /*4a60*/  FMUL R171, R135, c[0x0][0x188] ;  /* 0x0000620087ab7a20 */ /* 0x000fca0000400000 */
[----:B------:R-:W-:Y:S01]  /*4a70*/  FMNMX R61, R61, R171, !PT ;  /* 0x000000ab3d3d7209 */ /* 0x000fe20007800000 */
[----:B------:R-:W-:-:S05]  /*4a80*/  FMUL R171, R166, c[0x0][0x188] ;  /* 0x00006200a6ab7a20 */ /* 0x000fca0000400000 */
[----:B------:R-:W-:Y:S01]  /*4a90*/  FMNMX R61, R171, R61, !PT ;  /* 0x0000003dab3d7209 */ /* 0x000fe20007800000 */
[----:B------:R-:W-:-:S05]  /*4aa0*/  FMUL R171, R167, c[0x0][0x188] ;  /* 0x00006200a7ab7a20 */ /* 0x000fca0000400000 */
[----:B------:R-:W-:Y:S02]  /*4ab0*/  FMNMX R61, R171, R61, !PT ;  /* 0x0000003dab3d7209 */ /* 0x000fe40007800000 */
[----:B0-----:R-:W-:-:S03]  /*4ac0*/  FMNMX R60, R60, R63, !PT ;  /* 0x0000003f3c3c7209 */ /* 0x001fc60007800000 */
[----:B------:R-:W0:Y:S01]  /*4ad0*/  SHFL.BFLY PT, R63, R61, 0x2, 0x1f ;  /* 0x0c401f003d3f7f89 */ /* 0x000e2200000e0000 */
[----:B-1----:R-:W-:-:S05]  /*4ae0*/  FMNMX R62, R62, R170, !PT ;  /* 0x000000aa3e3e7209 */ /* 0x002fca0007800000 */
[----:B------:R-:W1:Y:S01]  /*4af0*/  SHFL.BFLY PT, R170, R62, 0x1, 0x1f ;  /* 0x0c201f003eaa7f89 */ /* 0x000e6200000e0000 */
[----:B0-----:R-:W-:Y:S02]  /*4b00*/  FMNMX R63, R61, R63, !PT ;  /* 0x0000003f3d3f7209 */ /* 0x001fe40007800000 */
[----:B-1----:R-:W-:-:S03]  /*4b10*/  FMNMX R170, R62, R170, !PT ;  /* 0x000000aa3eaa7209 */ /* 0x002fc60007800000 */
[----:B------:R-:W0:Y:S04]  /*4b20*/  SHFL.BFLY PT, R62, R63, 0x1, 0x1f ;  /* 0x0c201f003f3e7f89 */ /* 0x000e2800000e0000 */
[----:B------:R-:W-:Y:S04]  /*4b30*/  STS.U16 [R11+0x8000], R188 ;  /* 0x008000bc0b007388 */ /* 0x000fe80000000400 */
[----:B-----5:R-:W-:Y:S04]  /*4b40*/  STS.U16 [R11+0x8200], R189 ;  /* 0x008200bd0b007388 */ /* 0x020fe80000000400 */
[----:B------:R-:W-:Y:S04]  /*4b50*/  STS.U16 [R11+0x8300], R192 ;  /* 0x008300c00b007388 */ /* 0x000fe80000000400 */
[----:B----4-:R-:W-:Y:S04]  /*4b60*/  STS.U16 [R11+0x8400], R193 ;  /* 0x008400c10b007388 */ /* 0x010fe80000000400 */
[----:B--2---:R-:W-:Y:S04]  /*4b70*/  STS.U16 [R11+0x8700], R169 ;  /* 0x008700a90b007388 */ /* 0x004fe80000000400 */
[----:B------:R-:W-:Y:S04]  /*4b80*/  STS.U16 [R11+0x8800], R168 ;  /* 0x008800a80b007388 */ /* 0x000fe80000000400 */
[----:B------:R-:W-:Y:S04]  /*4b90*/  STS.U16 [R11+0x8600], R172 ;  /* 0x008600ac0b007388 */ /* 0x000fe80000000400 */
[----:B------:R-:W-:Y:S04]  /*4ba0*/  STS.U16 [R11+0x8a00], R178 ;  /* 0x008a00b20b007388 */ /* 0x000fe80000000400 */
[----:B------:R1:W-:Y:S04]  /*4bb0*/  STS.U16 [R11+0x8500], R194 ;  /* 0x008500c20b007388 */ /* 0x0003e80000000400 */
[----:B------:R-:W-:Y:S01]  /*4bc0*/  STS.U16 [R11+0x8900], R179 ;  /* 0x008900b30b007388 */ /* 0x000fe20000000400 */
[----:B0-----:R-:W-:-:S02]  /*4bd0*/  FMNMX R62, R63, R62, !PT ;  /* 0x0000003e3f3e7209 */ /* 0x001fc40007800000 */
[----:B------:R-:W-:Y:S02]  /*4be0*/  FMNMX R17, R17, R8, !PT ;  /* 0x0000000811117209 */ /* 0x000fe40007800000 */
[----:B------:R-:W-:Y:S01]  /*4bf0*/  FMNMX R61, R170, R13, !PT ;  /* 0x0000000daa3d7209 */ /* 0x000fe20007800000 */
[----:B------:R-:W-:Y:S01]  /*4c00*/  STS.U16 [R11+0x8b00], R173 ;  /* 0x008b00ad0b007388 */ /* 0x000fe20000000400 */
[----:B------:R-:W-:-:S03]  /*4c10*/  FMNMX R62, R62, R3, !PT ;  /* 0x000000033e3e7209 */ /* 0x000fc60007800000 */
[----:B------:R-:W-:Y:S04]  /*4c20*/  STS.U16 [R11+0x8c00], R232 ;  /* 0x008c00e80b007388 */ /* 0x000fe80000000400 */
[----:B------:R-:W-:Y:S04]  /*4c30*/  STS.U16 [R11+0x8d00], R197 ;  /* 0x008d00c50b007388 */ /* 0x000fe80000000400 */
[----:B------:R0:W-:Y:S04]  /*4c40*/  STS.U16 [R11+0x8e00], R176 ;  /* 0x008e00b00b007388 */ /* 0x0001e80000000400 */
[----:B------:R-:W-:Y:S04]  /*4c50*/  STS.U16 [R11+0x8f00], R174 ;  /* 0x008f00ae0b007388 */ /* 0x000fe80000000400 */
[----:B------:R-:W-:Y:S01]  /*4c60*/  BAR.SYNC.DEFER_BLOCKING 0x0 ;  /* 0x0000000000007b1d */ /* 0x000fe20000010000 */
[----:B------:R-:W-:-:S02]  /*4c70*/  FFMA R181, R181, c[0x0][0x188], -R17 ;  /* 0x00006200b5b57a23 */ /* 0x000fc40000000811 */
[--C-:B------:R-:W-:Y:S02]  /*4c80*/  FFMA R132, R132, c[0x0][0x188], -R61.reuse ;  /* 0x0000620084847a23 */ /* 0x100fe4000000083d */
[----:B------:R-:W-:Y:S02]  /*4c90*/  FFMA R133, R133, c[0x0][0x188], -R61 ;  /* 0x0000620085857a23 */ /* 0x000fe4000000083d */
[--C-:B------:R-:W-:Y:S02]  /*4ca0*/  FFMA R134, R134, c[0x0][0x188], -R62.reuse ;  /* 0x0000620086867a23 */ /* 0x100fe4000000083e */
[----:B------:R-:W-:Y:S02]  /*4cb0*/  FFMA R135, R135, c[0x0][0x188], -R62 ;  /* 0x0000620087877a23 */ /* 0x000fe4000000083e */
[----:B------:R-:W-:Y:S02]  /*4cc0*/  FMUL R181, R181, 1.4426950216293334961 ;  /* 0x3fb8aa3bb5b57820 */ /* 0x000fe40000400000 */
[----:B------:R-:W-:-:S02]  /*4cd0*/  FMUL R132, R132, 1.4426950216293334961 ;  /* 0x3fb8aa3b84847820 */ /* 0x000fc40000400000 */
[----:B------:R-:W-:Y:S02]  /*4ce0*/  FMUL R133, R133, 1.4426950216293334961 ;  /* 0x3fb8aa3b85857820 */ /* 0x000fe40000400000 */
[----:B------:R-:W-:Y:S02]  /*4cf0*/  FMUL R134, R134, 1.4426950216293334961 ;  /* 0x3fb8aa3b86867820 */ /* 0x000fe40000400000 */
[----:B------:R-:W-:Y:S01]  /*4d00*/  FMUL R135, R135, 1.4426950216293334961 ;  /* 0x3fb8aa3b87877820 */ /* 0x000fe20000400000 */
[----:B------:R-:W-:Y:S01]  /*4d10*/  MUFU.EX2 R196, R181 ;  /* 0x000000b500c47308 */ /* 0x000fe20000000800 */
[--C-:B------:R-:W-:Y:S02]  /*4d20*/  FFMA R195, R184, c[0x0][0x188], -R17.reuse ;  /* 0x00006200b8c37a23 */ /* 0x100fe40000000811 */
[--C-:B-1----:R-:W-:Y:S01]  /*4d30*/  FFMA R194, R185, c[0x0][0x188], -R17.reuse ;  /* 0x00006200b9c27a23 */ /* 0x102fe20000000811 */
[----:B------:R-:W-:Y:S01]  /*4d40*/  FMNMX R60, R60, R9, !PT ;  /* 0x000000093c3c7209 */ /* 0x000fe20007800000 */
[----:B------:R-:W-:Y:S01]  /*4d50*/  FFMA R193, R180, c[0x0][0x188], -R17 ;  /* 0x00006200b4c17a23 */ /* 0x000fe20000000811 */
[----:B------:R-:W-:Y:S02]  /*4d60*/  LDSM.16.M88.4 R172, [R6+0x8000] ;  /* 0x0080000006ac783b */ /* 0x000fe40000000200 */
[----:B------:R-:W-:Y:S01]  /*4d70*/  MUFU.EX2 R185, R132 ;  /* 0x0000008400b97308 */ /* 0x000fe20000000800 */
[----:B------:R-:W-:-:S07]  /*4d80*/  FFMA R187, R187, c[0x0][0x188], -R60 ;  /* 0x00006200bbbb7a23 */ /* 0x000fce000000083c */
[----:B------:R-:W-:Y:S08]  /*4d90*/  MUFU.EX2 R184, R133 ;  /* 0x0000008500b87308 */ /* 0x000ff00000000800 */
[----:B------:R-:W-:Y:S08]  /*4da0*/  MUFU.EX2 R181, R134 ;  /* 0x0000008600b57308 */ /* 0x000ff00000000800 */
[----:B------:R1:W-:Y:S01]  /*4db0*/  MUFU.EX2 R180, R135 ;  /* 0x0000008700b47308 */ /* 0x0003e20000000800 */
[----:B------:R-:W-:Y:S01]  /*4dc0*/  FADD R8, -R17, R8 ;  /* 0x0000000811087221 */ /* 0x000fe20000000100 */
[----:B-1----:R-:W1:Y:S01]  /*4dd0*/  LDSM.16.M88.4 R132, [R6+0x8200] ;  /* 0x008200000684783b */ /* 0x002e620000000200 */
[----:B------:R-:W-:-:S02]  /*4de0*/  FFMA R186, R186, c[0x0][0x188], -R60 ;  /* 0x00006200baba7a23 */ /* 0x000fc4000000083c */
[--C-:B------:R-:W-:Y:S02]  /*4df0*/  FFMA R182, R182, c[0x0][0x188], -R60.reuse ;  /* 0x00006200b6b67a23 */ /* 0x100fe4000000083c */
[----:B------:R-:W-:Y:S02]  /*4e00*/  FFMA R183, R183, c[0x0][0x188], -R60 ;  /* 0x00006200b7b77a23 */ /* 0x000fe4000000083c */
[----:B------:R-:W-:Y:S02]  /*4e10*/  FADD R9, -R60, R9 ;  /* 0x000000093c097221 */ /* 0x000fe40000000100 */
[----:B------:R-:W-:Y:S02]  /*4e20*/  FADD R13, -R61, R13 ;  /* 0x0000000d3d0d7221 */ /* 0x000fe40000000100 */
[----:B------:R-:W-:Y:S02]  /*4e30*/  FFMA R166, R166, c[0x0][0x188], -R62 ;  /* 0x00006200a6a67a23 */ /* 0x000fe4000000083e */
[----:B------:R-:W-:-:S02]  /*4e40*/  FADD R3, -R62, R3 ;  /* 0x000000033e037221 */ /* 0x000fc40000000100 */
[--C-:B------:R-:W-:Y:S02]  /*4e50*/  FFMA R164, R164, c[0x0][0x188], -R61.reuse ;  /* 0x00006200a4a47a23 */ /* 0x100fe4000000083d */
[----:B------:R-:W-:Y:S02]  /*4e60*/  FFMA R165, R165, c[0x0][0x188], -R61 ;  /* 0x00006200a5a57a23 */ /* 0x000fe4000000083d */
[----:B------:R-:W-:Y:S02]  /*4e70*/  FFMA R167, R167, c[0x0][0x188], -R62 ;  /* 0x00006200a7a77a23 */ /* 0x000fe4000000083e */
[----:B------:R-:W-:Y:S02]  /*4e80*/  FMUL R187, R187, 1.4426950216293334961 ;  /* 0x3fb8aa3bbbbb7820 */ /* 0x000fe40000400000 */
[----:B------:R-:W-:Y:S02]  /*4e90*/  FMUL R195, R195, 1.4426950216293334961 ;  /* 0x3fb8aa3bc3c37820 */ /* 0x000fe40000400000 */
[----:B------:R-:W-:-:S02]  /*4ea0*/  FMUL R194, R194, 1.4426950216293334961 ;  /* 0x3fb8aa3bc2c27820 */ /* 0x000fc40000400000 */
[----:B------:R-:W-:Y:S02]  /*4eb0*/  FMUL R193, R193, 1.4426950216293334961 ;  /* 0x3fb8aa3bc1c17820 */ /* 0x000fe40000400000 */
[----:B------:R-:W-:Y:S02]  /*4ec0*/  FMUL R8, R8, 1.4426950216293334961 ;  /* 0x3fb8aa3b08087820 */ /* 0x000fe40000400000 */
[----:B------:R-:W-:Y:S02]  /*4ed0*/  FMUL R186, R186, 1.4426950216293334961 ;  /* 0x3fb8aa3bbaba7820 */ /* 0x000fe40000400000 */
        /* <DEDUP_REMOVED lines=8> */
[----:B------:R-:W-:Y:S01]  /*4f60*/  FMUL R167, R167, 1.4426950216293334961 ;  /* 0x3fb8aa3ba7a77820 */ /* 0x000fe20000400000 */
[----:B------:R-:W-:Y:S08]  /*4f70*/  MUFU.EX2 R188, R187 ;  /* 0x000000bb00bc7308 */ /* 0x000ff00000000800 */
[----:B------:R-:W-:Y:S08]  /*4f80*/  MUFU.EX2 R189, R186 ;  /* 0x000000ba00bd7308 */ /* 0x000ff00000000800 */
[----:B------:R-:W-:Y:S08]  /*4f90*/  MUFU.EX2 R187, R182 ;  /* 0x000000b600bb7308 */ /* 0x000ff00000000800 */
[----:B------:R-:W-:Y:S08]  /*4fa0*/  MUFU.EX2 R192, R183 ;  /* 0x000000b700c07308 */ /* 0x000ff00000000800 */
[----:B------:R-:W-:Y:S08]  /*4fb0*/  MUFU.EX2 R195, R195 ;  /* 0x000000c300c37308 */ /* 0x000ff00000000800 */
[----:B------:R-:W0:Y:S08]  /*4fc0*/  MUFU.EX2 R194, R194 ;  /* 0x000000c200c27308 */ /* 0x000e300000000800 */
[----:B------:R-:W-:Y:S08]  /*4fd0*/  MUFU.EX2 R193, R193 ;  /* 0x000000c100c17308 */ /* 0x000ff00000000800 */
[----:B------:R-:W2:Y:S08]  /*4fe0*/  MUFU.EX2 R8, R8 ;  /* 0x0000000800087308 */ /* 0x000eb00000000800 */
[----:B------:R-:W3:Y:S08]  /*4ff0*/  MUFU.EX2 R9, R9 ;  /* 0x0000000900097308 */ /* 0x000ef00000000800 */
[----:B------:R-:W-:Y:S08]  /*5000*/  MUFU.EX2 R183, R164 ;  /* 0x000000a400b77308 */ /* 0x000ff00000000800 */
[----:B------:R-:W-:Y:S08]  /*5010*/  MUFU.EX2 R186, R165 ;  /* 0x000000a500ba7308 */ /* 0x000ff00000000800 */
[----:B------:R-:W4:Y:S08]  /*5020*/  MUFU.EX2 R13, R13 ;  /* 0x0000000d000d7308 */ /* 0x000f300000000800 */
[----:B------:R-:W-:Y:S08]  /*5030*/  MUFU.EX2 R63, R63 ;  /* 0x0000003f003f7308 */ /* 0x000ff00000000800 */
[----:B------:R-:W5:Y:S08]  /*5040*/  MUFU.EX2 R3, R3 ;  /* 0x0000000300037308 */ /* 0x000f700000000800 */
[----:B------:R0:W1:Y:S02]  /*5050*/  MUFU.EX2 R182, R167 ;  /* 0x000000a700b67308 */ /* 0x0000640000000800 */
[----:B0-----:R-:W0:Y:S01]  /*5060*/  LDSM.16.M88.4 R164, [R6+0x8400] ;  /* 0x0084000006a4783b */ /* 0x001e220000000200 */
[----:B------:R-:W-:Y:S01]  /*5070*/  F2FP.BF16.PACK_AB R176, R194, R195 ;  /* 0x000000c3c2b0723e */ /* 0x000fe200000010ff */
[----:B--2---:R-:W-:Y:S01]  /*5080*/  FMUL R96, R8, R96 ;  /* 0x0000006008607220 */ /* 0x004fe20000400000 */
[----:B------:R-:W-:Y:S01]  /*5090*/  F2FP.BF16.PACK_AB R177, R188, R189 ;  /* 0x000000bdbcb1723e */ /* 0x000fe200000010ff */
[----:B------:R-:W-:Y:S01]  /*50a0*/  FMUL R97, R8, R97 ;  /* 0x0000006108617220 */ /* 0x000fe20000400000 */
[----:B------:R-:W-:Y:S01]  /*50b0*/  F2FP.BF16.PACK_AB R178, R196, R193 ;  /* 0x000000c1c4b2723e */ /* 0x000fe200000010ff */
[C---:B---3--:R-:W-:Y:S01]  /*50c0*/  FMUL R98, R9.reuse, R98 ;  /* 0x0000006209627220 */ /* 0x048fe20000400000 */
[----:B------:R-:W-:Y:S01]  /*50d0*/  F2FP.BF16.PACK_AB R179, R192, R187 ;  /* 0x000000bbc0b3723e */ /* 0x000fe200000010ff */
[----:B------:R-:W-:Y:S01]  /*50e0*/  FMUL R99, R9, R99 ;  /* 0x0000006309637220 */ /* 0x000fe20000400000 */
[----:B------:R-:W-:Y:S01]  /*50f0*/  F2FP.BF16.PACK_AB R168, R184, R185 ;  /* 0x000000b9b8a8723e */ /* 0x000fe200000010ff */
[C---:B----4-:R-:W-:Y:S01]  /*5100*/  FMUL R32, R13.reuse, R32 ;  /* 0x000000200d207220 */ /* 0x050fe20000400000 */
[----:B------:R-:W-:Y:S01]  /*5110*/  F2FP.BF16.PACK_AB R169, R180, R181 ;  /* 0x000000b5b4a9723e */ /* 0x000fe200000010ff */
[----:B------:R-:W-:Y:S01]  /*5120*/  FMUL R33, R13, R33 ;  /* 0x000000210d217220 */ /* 0x000fe20000400000 */
[----:B------:R-:W-:Y:S01]  /*5130*/  F2FP.BF16.PACK_AB R170, R186, R183 ;  /* 0x000000b7baaa723e */ /* 0x000fe200000010ff */
[C---:B-----5:R-:W-:Y:S01]  /*5140*/  FMUL R34, R3.reuse, R34 ;  /* 0x0000002203227220 */ /* 0x060fe20000400000 */
[----:B-1----:R-:W-:Y:S01]  /*5150*/  F2FP.BF16.PACK_AB R171, R182, R63 ;  /* 0x0000003fb6ab723e */ /* 0x002fe200000010ff */
[----:B------:R-:W-:-:S02]  /*5160*/  FMUL R35, R3, R35 ;  /* 0x0000002303237220 */ /* 0x000fc40000400000 */
[C---:B------:R-:W-:Y:S02]  /*5170*/  FMUL R100, R8.reuse, R100 ;  /* 0x0000006408647220 */ /* 0x040fe40000400000 */
[----:B------:R-:W-:Y:S02]  /*5180*/  FMUL R101, R8, R101 ;  /* 0x0000006508657220 */ /* 0x000fe40000400000 */
[C---:B------:R-:W-:Y:S02]  /*5190*/  FMUL R102, R9.reuse, R102 ;  /* 0x0000006609667220 */ /* 0x040fe40000400000 */
[----:B------:R-:W-:Y:S02]  /*51a0*/  FMUL R103, R9, R103 ;  /* 0x0000006709677220 */ /* 0x000fe40000400000 */
[C---:B------:R-:W-:Y:S02]  /*51b0*/  FMUL R36, R13.reuse, R36 ;  /* 0x000000240d247220 */ /* 0x040fe40000400000 */
[----:B------:R-:W-:-:S02]  /*51c0*/  FMUL R37, R13, R37 ;  /* 0x000000250d257220 */ /* 0x000fc40000400000 */
[C---:B------:R-:W-:Y:S02]  /*51d0*/  FMUL R38, R3.reuse, R38 ;  /* 0x0000002603267220 */ /* 0x040fe40000400000 */
[----:B------:R-:W-:Y:S01]  /*51e0*/  FMUL R39, R3, R39 ;  /* 0x0000002703277220 */ /* 0x000fe20000400000 */
[----:B------:R-:W-:Y:S01]  /*51f0*/  HMMA.16816.F32.BF16 R96, R176, R132, R96 ;  /* 0x00000084b060723c */ /* 0x000fe20000041860 */
[C---:B------:R-:W-:Y:S02]  /*5200*/  FMUL R88, R8.reuse, R88 ;  /* 0x0000005808587220 */ /* 0x040fe40000400000 */
[----:B------:R-:W-:-:S05]  /*5210*/  FMUL R89, R8, R89 ;  /* 0x0000005908597220 */ /* 0x000fca0000400000 */
[----:B------:R-:W-:Y:S01]  /*5220*/  HMMA.16816.F32.BF16 R32, R168, R132, R32 ;  /* 0x00000084a820723c */ /* 0x000fe20000041820 */
[C---:B------:R-:W-:Y:S02]  /*5230*/  FMUL R90, R9.reuse, R90 ;  /* 0x0000005a095a7220 */ /* 0x040fe40000400000 */
[----:B------:R-:W-:-:S05]  /*5240*/  FMUL R91, R9, R91 ;  /* 0x0000005b095b7220 */ /* 0x000fca0000400000 */
[----:B------:R-:W-:Y:S01]  /*5250*/  HMMA.16816.F32.BF16 R100, R176, R134, R100 ;  /* 0x00000086b064723c */ /* 0x000fe20000041864 */
[C---:B------:R-:W-:Y:S02]  /*5260*/  FMUL R64, R13.reuse, R64 ;  /* 0x000000400d407220 */ /* 0x040fe40000400000 */
[----:B------:R-:W-:-:S05]  /*5270*/  FMUL R65, R13, R65 ;  /* 0x000000410d417220 */ /* 0x000fca0000400000 */
[----:B------:R-:W-:Y:S01]  /*5280*/  HMMA.16816.F32.BF16 R36, R168, R134, R36 ;  /* 0x00000086a824723c */ /* 0x000fe20000041824 */
[----:B------:R-:W1:Y:S01]  /*5290*/  LDSM.16.M88.4 R132, [R6+0x8600] ;  /* 0x008600000684783b */ /* 0x000e620000000200 */
[C---:B------:R-:W-:Y:S02]  /*52a0*/  FMUL R66, R3.reuse, R66 ;  /* 0x0000004203427220 */ /* 0x040fe40000400000 */
[----:B------:R-:W-:Y:S02]  /*52b0*/  FMUL R67, R3, R67 ;  /* 0x0000004303437220 */ /* 0x000fe40000400000 */
[C---:B------:R-:W-:Y:S02]  /*52c0*/  FMUL R92, R8.reuse, R92 ;  /* 0x0000005c085c7220 */ /* 0x040fe40000400000 */
[----:B------:R-:W-:Y:S02]  /*52d0*/  FMUL R93, R8, R93 ;  /* 0x0000005d085d7220 */ /* 0x000fe40000400000 */
[----:B------:R-:W-:-:S02]  /*52e0*/  FMUL R94, R9, R94 ;  /* 0x0000005e095e7220 */ /* 0x000fc40000400000 */
[----:B------:R-:W-:Y:S02]  /*52f0*/  FMUL R95, R9, R95 ;  /* 0x0000005f095f7220 */ /* 0x000fe40000400000 */
[C---:B------:R-:W-:Y:S02]  /*5300*/  FMUL R28, R13.reuse, R28 ;  /* 0x0000001c0d1c7220 */ /* 0x040fe40000400000 */
[----:B------:R-:W-:Y:S02]  /*5310*/  FMUL R29, R13, R29 ;  /* 0x0000001d0d1d7220 */ /* 0x000fe40000400000 */
[C---:B------:R-:W-:Y:S02]  /*5320*/  FMUL R30, R3.reuse, R30 ;  /* 0x0000001e031e7220 */ /* 0x040fe40000400000 */
[----:B------:R-:W-:Y:S01]  /*5330*/  FMUL R31, R3, R31 ;  /* 0x0000001f031f7220 */ /* 0x000fe20000400000 */
[----:B------:R-:W-:Y:S01]  /*5340*/  HMMA.16816.F32.BF16 R88, R176, R172, R88 ;  /* 0x000000acb058723c */ /* 0x000fe20000041858 */
[----:B------:R-:W-:-:S02]  /*5350*/  FMUL R104, R8, R104 ;  /* 0x0000006808687220 */ /* 0x000fc40000400000 */
        /* <DEDUP_REMOVED lines=8> */
[----:B------:R-:W2:Y:S01]  /*53e0*/  LDSM.16.M88.4 R172, [R6+0x8a00] ;  /* 0x008a000006ac783b */ /* 0x000ea20000000200 */
        /* <DEDUP_REMOVED lines=10> */
[-C--:B0-----:R-:W-:Y:S08]  /*5490*/  HMMA.16816.F32.BF16 R104, R176, R164.reuse, R104 ;  /* 0x000000a4b068723c */ /* 0x081ff00000041868 */
[----:B------:R-:W-:Y:S08]  /*54a0*/  HMMA.16816.F32.BF16 R40, R168, R164, R40 ;  /* 0x000000a4a828723c */ /* 0x000ff00000041828 */
[-C--:B------:R-:W-:Y:S08]  /*54b0*/  HMMA.16816.F32.BF16 R108, R176, R166.reuse, R108 ;  /* 0x000000a6b06c723c */ /* 0x080ff0000004186c */
[----:B------:R-:W-:Y:S01]  /*54c0*/  HMMA.16816.F32.BF16 R44, R168, R166, R44 ;  /* 0x000000a6a82c723c */ /* 0x000fe2000004182c */
[----:B------:R-:W0:Y:S01]  /*54d0*/  LDSM.16.M88.4 R164, [R6+0x8800] ;  /* 0x0088000006a4783b */ /* 0x000e220000000200 */
[----:B------:R-:W-:-:S02]  /*54e0*/  FMUL R112, R8, R112 ;  /* 0x0000007008707220 */ /* 0x000fc40000400000 */
[----:B------:R-:W-:Y:S02]  /*54f0*/  FMUL R113, R8, R113 ;  /* 0x0000007108717220 */ /* 0x000fe40000400000 */
        /* <DEDUP_REMOVED lines=13> */
[----:B------:R-:W-:Y:S01]  /*55d0*/  FMUL R55, R3, R55 ;  /* 0x0000003703377220 */ /* 0x000fe20000400000 */
[----:B-1----:R-:W-:Y:S01]  /*55e0*/  HMMA.16816.F32.BF16 R112, R176, R132, R112 ;  /* 0x00000084b070723c */ /* 0x002fe20000041870 */
[----:B------:R-:W-:Y:S02]  /*55f0*/  FADD R194, R195, R194 ;  /* 0x000000c2c3c27221 */ /* 0x000fe40000000000 */
[----:B------:R-:W-:Y:S02]  /*5600*/  FADD R188, R189, R188 ;  /* 0x000000bcbdbc7221 */ /* 0x000fe40000000000 */
[----:B------:R-:W-:-:S02]  /*5610*/  FADD R184, R185, R184 ;  /* 0x000000b8b9b87221 */ /* 0x000fc40000000000 */
[----:B------:R-:W-:Y:S01]  /*5620*/  FADD R180, R181, R180 ;  /* 0x000000b4b5b47221 */ /* 0x000fe20000000000 */
[----:B------:R-:W-:Y:S01]  /*5630*/  HMMA.16816.F32.BF16 R48, R168, R132, R48 ;  /* 0x00000084a830723c */ /* 0x000fe20000041830 */
[----:B------:R-:W-:Y:S02]  /*5640*/  FADD R194, R193, R194 ;  /* 0x000000c2c1c27221 */ /* 0x000fe40000000000 */
[----:B------:R-:W-:-:S05]  /*5650*/  FADD R188, R187, R188 ;  /* 0x000000bcbbbc7221 */ /* 0x000fca0000000000 */
[----:B------:R-:W-:Y:S01]  /*5660*/  HMMA.16816.F32.BF16 R116, R176, R134, R116 ;  /* 0x00000086b074723c */ /* 0x000fe20000041874 */
[----:B------:R-:W-:Y:S02]  /*5670*/  FADD R184, R183, R184 ;  /* 0x000000b8b7b87221 */ /* 0x000fe40000000000 */
[----:B------:R-:W-:-:S05]  /*5680*/  FADD R180, R63, R180 ;  /* 0x000000b43fb47221 */ /* 0x000fca0000000000 */
[----:B------:R-:W-:Y:S01]  /*5690*/  HMMA.16816.F32.BF16 R52, R168, R134, R52 ;  /* 0x00000086a834723c */ /* 0x000fe20000041834 */
[----:B------:R-:W-:Y:S01]  /*56a0*/  LDSM.16.M88.4 R132, [R6+0x8c00] ;  /* 0x008c00000684783b */ /* 0x000fe20000000200 */
[C---:B------:R-:W-:Y:S02]  /*56b0*/  FMUL R136, R8.reuse, R136 ;  /* 0x0000008808887220 */ /* 0x040fe40000400000 */
[C---:B------:R-:W-:Y:S02]  /*56c0*/  FMUL R137, R8.reuse, R137 ;  /* 0x0000008908897220 */ /* 0x040fe40000400000 */
[C---:B------:R-:W-:Y:S02]  /*56d0*/  FMUL R152, R8.reuse, R152 ;  /* 0x0000009808987220 */ /* 0x040fe40000400000 */
[----:B------:R-:W-:Y:S02]  /*56e0*/  FMUL R153, R8, R153 ;  /* 0x0000009908997220 */ /* 0x000fe40000400000 */
[----:B------:R-:W-:-:S02]  /*56f0*/  FMUL R138, R9, R138 ;  /* 0x0000008a098a7220 */ /* 0x000fc40000400000 */
[C---:B------:R-:W-:Y:S02]  /*5700*/  FMUL R139, R9.reuse, R139 ;  /* 0x0000008b098b7220 */ /* 0x040fe40000400000 */
        /* <DEDUP_REMOVED lines=10> */
[----:B------:R-:W-:-:S02]  /*57b0*/  FADD R196, R196, R194 ;  /* 0x000000c2c4c47221 */ /* 0x000fc40000000000 */
[----:B------:R-:W-:Y:S02]  /*57c0*/  FADD R192, R192, R188 ;  /* 0x000000bcc0c07221 */ /* 0x000fe40000000000 */
[----:B------:R-:W-:Y:S02]  /*57d0*/  FADD R186, R186, R184 ;  /* 0x000000b8baba7221 */ /* 0x000fe40000000000 */
[----:B------:R-:W-:Y:S01]  /*57e0*/  FADD R182, R182, R180 ;  /* 0x000000b4b6b67221 */ /* 0x000fe20000000000 */
[----:B--2---:R-:W-:Y:S01]  /*57f0*/  HMMA.16816.F32.BF16 R136, R176, R172, R136 ;  /* 0x000000acb088723c */ /* 0x004fe20000041888 */
[----:B------:R-:W-:Y:S01]  /*5800*/  SHFL.BFLY PT, R63, R192, 0x2, 0x1f ;  /* 0x0c401f00c03f7f89 */ /* 0x000fe200000e0000 */
[----:B------:R-:W-:-:S06]  /*5810*/  FMUL R120, R8, R120 ;  /* 0x0000007808787220 */ /* 0x000fcc0000400000 */
[----:B------:R-:W-:Y:S01]  /*5820*/  HMMA.16816.F32.BF16 R152, R176, R174, R152 ;  /* 0x000000aeb098723c */ /* 0x000fe20000041898 */
[----:B------:R-:W-:Y:S02]  /*5830*/  FMUL R121, R8, R121 ;  /* 0x0000007908797220 */ /* 0x000fe40000400000 */
[----:B------:R-:W-:-:S05]  /*5840*/  FMUL R122, R9, R122 ;  /* 0x0000007a097a7220 */ /* 0x000fca0000400000 */
[C---:B------:R-:W-:Y:S01]  /*5850*/  HMMA.16816.F32.BF16 R84, R168.reuse, R172, R84 ;  /* 0x000000aca854723c */ /* 0x040fe20000041854 */
[----:B------:R-:W-:Y:S04]  /*5860*/  SHFL.BFLY PT, R172, R186, 0x2, 0x1f ;  /* 0x0c401f00baac7f89 */ /* 0x000fe800000e0000 */
[----:B------:R-:W-:Y:S03]  /*5870*/  SHFL.BFLY PT, R173, R182, 0x2, 0x1f ;  /* 0x0c401f00b6ad7f89 */ /* 0x000fe600000e0000 */
[----:B------:R-:W-:Y:S01]  /*5880*/  HMMA.16816.F32.BF16 R144, R168, R174, R144 ;  /* 0x000000aea890723c */ /* 0x000fe20000041890 */
[----:B------:R-:W1:Y:S01]  /*5890*/  SHFL.BFLY PT, R174, R196, 0x2, 0x1f ;  /* 0x0c401f00c4ae7f89 */ /* 0x000e6200000e0000 */
        /* <DEDUP_REMOVED lines=19> */
[C---:B------:R-:W-:Y:S02]  /*59d0*/  FMUL R69, R8.reuse, R69 ;  /* 0x0000004508457220 */ /* 0x040fe40000400000 */
[C---:B------:R-:W-:Y:S02]  /*59e0*/  FMUL R70, R9.reuse, R70 ;  /* 0x0000004609467220 */ /* 0x040fe40000400000 */
[C---:B------:R-:W-:Y:S02]  /*59f0*/  FMUL R71, R9.reuse, R71 ;  /* 0x0000004709477220 */ /* 0x040fe40000400000 */
        /* <DEDUP_REMOVED lines=12> */
[----:B-1----:R-:W-:Y:S02]  /*5ac0*/  FADD R196, R196, R174 ;  /* 0x000000aec4c47221 */ /* 0x002fe40000000000 */
[----:B------:R-:W-:Y:S02]  /*5ad0*/  FADD R63, R192, R63 ;  /* 0x0000003fc03f7221 */ /* 0x000fe40000000000 */
[----:B------:R-:W-:-:S02]  /*5ae0*/  FADD R172, R186, R172 ;  /* 0x000000acbaac7221 */ /* 0x000fc40000000000 */
[----:B------:R-:W-:Y:S01]  /*5af0*/  FADD R173, R182, R173 ;  /* 0x000000adb6ad7221 */ /* 0x000fe20000000000 */
[C---:B------:R-:W-:Y:S08]  /*5b00*/  HMMA.16816.F32.BF16 R68, R176.reuse, R132, R68 ;  /* 0x00000084b044723c */ /* 0x040ff00000041844 */
[----:B------:R-:W-:Y:S08]  /*5b10*/  HMMA.16816.F32.BF16 R72, R176, R134, R72 ;  /* 0x00000086b048723c */ /* 0x000ff00000041848 */
[C---:B------:R-:W-:Y:S01]  /*5b20*/  HMMA.16816.F32.BF16 R160, R168.reuse, R132, R160 ;  /* 0x00000084a8a0723c */ /* 0x040fe200000418a0 */
[----:B------:R-:W-:Y:S04]  /*5b30*/  SHFL.BFLY PT, R133, R172, 0x1, 0x1f ;  /* 0x0c201f00ac857f89 */ /* 0x000fe800000e0000 */
[----:B------:R-:W-:Y:S03]  /*5b40*/  SHFL.BFLY PT, R132, R173, 0x1, 0x1f ;  /* 0x0c201f00ad847f89 */ /* 0x000fe600000e0000 */
[----:B------:R-:W-:Y:S01]  /*5b50*/  HMMA.16816.F32.BF16 R140, R168, R134, R140 ;  /* 0x00000086a88c723c */ /* 0x000fe2000004188c */
[----:B------:R-:W1:Y:S04]  /*5b60*/  SHFL.BFLY PT, R135, R196, 0x1, 0x1f ;  /* 0x0c201f00c4877f89 */ /* 0x000e6800000e0000 */
[----:B------:R-:W2:Y:S01]  /*5b70*/  SHFL.BFLY PT, R134, R63, 0x1, 0x1f ;  /* 0x0c201f003f867f89 */ /* 0x000ea200000e0000 */
[----:B------:R-:W-:Y:S01]  /*5b80*/  IADD3 R2, R2, 0x10, RZ ;  /* 0x0000001002027810 */ /* 0x000fe20007ffe0ff */
[----:B------:R-:W-:-:S03]  /*5b90*/  FMUL R76, R8, R76 ;  /* 0x0000004c084c7220 */ /* 0x000fc60000400000 */
[----:B------:R-:W-:Y:S01]  /*5ba0*/  ISETP.GE.AND P0, PT, R2, c[0x0][0x1d0], PT ;  /* 0x0000740002007a0c */ /* 0x000fe20003f06270 */
        /* <DEDUP_REMOVED lines=15> */
[----:B0-----:R-:W-:Y:S01]  /*5ca0*/  HMMA.16816.F32.BF16 R76, R176, R164, R76 ;  /* 0x000000a4b04c723c */ /* 0x001fe2000004184c */
[----:B-1----:R-:W-:Y:S02]  /*5cb0*/  FADD R135, R196, R135 ;  /* 0x00000087c4877221 */ /* 0x002fe40000000000 */
[----:B--2---:R-:W-:Y:S02]  /*5cc0*/  FADD R134, R63, R134 ;  /* 0x000000863f867221 */ /* 0x004fe40000000000 */
[----:B------:R-:W-:-:S02]  /*5cd0*/  FADD R133, R172, R133 ;  /* 0x00000085ac857221 */ /* 0x000fc40000000000 */
[----:B------:R-:W-:Y:S01]  /*5ce0*/  FADD R132, R173, R132 ;  /* 0x00000084ad847221 */ /* 0x000fe20000000000 */
[----:B------:R-:W-:Y:S01]  /*5cf0*/  HMMA.16816.F32.BF16 R148, R168, R164, R148 ;  /* 0x000000a4a894723c */ /* 0x000fe20000041894 */
[----:B------:R-:W-:Y:S01]  /*5d00*/  FFMA R16, R8, R16, R135 ;  /* 0x0000001008107223 */ /* 0x000fe20000000087 */
[----:B------:R-:W-:Y:S01]  /*5d10*/  MOV R8, R17 ;  /* 0x0000001100087202 */ /* 0x000fe20000000f00 */
[----:B------:R-:W-:-:S04]  /*5d20*/  FFMA R15, R9, R15, R134 ;  /* 0x0000000f090f7223 */ /* 0x000fc80000000086 */
[----:B------:R-:W-:Y:S01]  /*5d30*/  MOV R164, 0x10 ;  /* 0x0000001000a47802 */ /* 0x000fe20000000f00 */
[----:B------:R-:W-:Y:S01]  /*5d40*/  HMMA.16816.F32.BF16 R80, R176, R166, R80 ;  /* 0x000000a6b050723c */ /* 0x000fe20000041850 */
[----:B------:R-:W-:Y:S01]  /*5d50*/  FFMA R14, R13, R14, R133 ;  /* 0x0000000e0d0e7223 */ /* 0x000fe20000000085 */
[----:B------:R-:W-:Y:S01]  /*5d60*/  MOV R9, R60 ;  /* 0x0000003c00097202 */ /* 0x000fe20000000f00 */
[----:B------:R-:W-:Y:S01]  /*5d70*/  FFMA R12, R3, R12, R132 ;  /* 0x0000000c030c7223 */ /* 0x000fe20000000084 */
[----:B------:R-:W-:Y:S01]  /*5d80*/  MOV R13, R61 ;  /* 0x0000003d000d7202 */ /* 0x000fe20000000f00 */
[----:B------:R-:W-:-:S03]  /*5d90*/  IMAD R4, R164, c[0x0][0x1b4], R4 ;  /* 0x00006d00a4047a24 */ /* 0x000fc600078e0204 */
[----:B------:R-:W-:Y:S01]  /*5da0*/  HMMA.16816.F32.BF16 R156, R168, R166, R156 ;  /* 0x000000a6a89c723c */ /* 0x000fe2000004189c */
[----:B------:R-:W-:Y:S01]  /*5db0*/  IMAD R7, R164, c[0x0][0x1a4], R7 ;  /* 0x00006900a4077a24 */ /* 0x000fe200078e0207 */
[----:B------:R-:W-:Y:S01]  /*5dc0*/  MOV R3, R62 ;  /* 0x0000003e00037202 */ /* 0x000fe20000000f00 */
[----:B------:R-:W-:Y:S01]  /*5dd0*/  @P0 CALL.REL.NOINC `(.L_x_0) ;  /* 0x0000001000000944 */ /* 0x000fe20003c00000 */
[----:B------:R-:W-:Y:S05]  /*5de0*/  BRA `(.L_x_1) ;  /* 0xffffe17000007947 */ /* 0x000fea000383ffff */
.L_x_0:
[----:B------:R-:W0:Y:S01]  /*5df0*/  S2R R236, SR_TID.X ;  /* 0x0000000000ec7919 */ /* 0x000e220000002100 */
[----:B------:R-:W-:Y:S02]  /*5e00*/  MOV R10, R76 ;  /* 0x0000004c000a7202 */ /* 0x000fe40000000f00 */
[----:B------:R-:W-:Y:S01]  /*5e10*/  MOV R8, R72 ;  /* 0x0000004800087202 */ /* 0x000fe20000000f00 */
[----:B------:R-:W1:Y:S01]  /*5e20*/  S2R R3, SR_TID.X ;  /* 0x0000000000037919 */ /* 0x000e620000002100 */
[----:B------:R-:W-:Y:S02]  /*5e30*/  MOV R72, R150 ;  /* 0x0000009600487202 */ /* 0x000fe40000000f00 */
[----:B------:R-:W-:Y:S01]  /*5e40*/  MOV R150, R16 ;  /* 0x0000001000967202 */ /* 0x000fe20000000f00 */
[----:B------:R-:W2:Y:S01]  /*5e50*/  S2R R232, SR_CTAID.X ;  /* 0x0000000000e87919 */ /* 0x000ea20000002500 */
[----:B------:R-:W-:-:S02]  /*5e60*/  MOV R6, R126 ;  /* 0x0000007e00067202 */ /* 0x000fc40000000f00 */
[----:B------:R-:W-:Y:S01]  /*5e70*/  MOV R7, R127 ;  /* 0x0000007f00077202 */ /* 0x000fe20000000f00 */
[----:B------:R-:W3:Y:S01]  /*5e80*/  S2R R234, SR_CTAID.Y ;  /* 0x0000000000ea7919 */ /* 0x000ee20000002600 */
[----:B------:R-:W-:Y:S02]  /*5e90*/  MOV R135, R29 ;  /* 0x0000001d00877202 */ /* 0x000fe40000000f00 */
[----:B------:R-:W-:Y:S01]  /*5ea0*/  MOV R164, R32 ;  /* 0x0000002000a47202 */ /* 0x000fe20000000f00 */
[----:B------:R-:W-:Y:S01]  /*5eb0*/  BAR.SYNC.DEFER_BLOCKING 0x0 ;  /* 0x0000000000007b1d */ /* 0x000fe20000010000 */
[----:B------:R-:W-:Y:S02]  /*5ec0*/  MOV R32, R151 ;  /* 0x0000009700207202 */ /* 0x000fe40000000f00 */
[----:B------:R-:W-:Y:S02]  /*5ed0*/  MOV R151, R12 ;  /* 0x0000000c00977202 */ /* 0x000fe40000000f00 */
[----:B------:R-:W-:Y:S01]  /*5ee0*/  MOV R170, R44 ;  /* 0x0000002c00aa7202 */ /* 0x000fe20000000f00 */
[C---:B------:R-:W-:Y:S01]  /*5ef0*/  FMUL R44, R15.reuse, 8388608 ;  /* 0x4b0000000f2c7820 */ /* 0x040fe20000400000 */
[----:B------:R-:W-:-:S02]  /*5f00*/  FSETP.GEU.AND P2, PT, R15, 1.175494350822287508e-38, PT ;  /* 0x008000000f00780b */ /* 0x000fc40003f4e000 */
[----:B0-----:R-:W-:Y:S02]  /*5f10*/  SHF.L.U32 R0, R236, 0x8, RZ ;  /* 0x00000008ec007819 */ /* 0x001fe400000006ff */
[----:B------:R-:W-:Y:S02]  /*5f20*/  MOV R172, R48 ;  /* 0x0000003000ac7202 */ /* 0x000fe40000000f00 */
[----:B-1----:R-:W-:Y:S02]  /*5f30*/  SHF.L.U32 R3, R3, 0x5, RZ ;  /* 0x0000000503037819 */ /* 0x002fe400000006ff */
[----:B------:R-:W-:Y:S02]  /*5f40*/  LOP3.LUT R0, R0, 0x1800, RZ, 0xc0, !PT ;  /* 0x0000180000007812 */ /* 0x000fe400078ec0ff */
[----:B------:R-:W-:Y:S02]  /*5f50*/  FSEL R44, R44, R15, !P2 ;  /* 0x0000000f2c2c7208 */ /* 0x000fe40005000000 */
[----:B------:R-:W-:Y:S01]  /*5f60*/  LOP3.LUT R76, R0, 0x60, R3, 0xf8, !PT ;  /* 0x00000060004c7812 */ /* 0x000fe200078ef803 */
[----:B---3--:R-:W-:Y:S01]  /*5f70*/  IMAD R16, R234, c[0x0][0x1c0], RZ ;  /* 0x00007000ea107a24 */ /* 0x008fe200078e02ff */
[----:B------:R-:W0:Y:S01]  /*5f80*/  S2R R3, SR_TID.X ;  /* 0x0000000000037919 */ /* 0x000e220000002100 */
[----:B------:R-:W-:-:S02]  /*5f90*/  SHF.L.U32 R0, R236, 0xa, RZ ;  /* 0x0000000aec007819 */ /* 0x000fc400000006ff */
[----:B------:R-:W-:Y:S02]  /*5fa0*/  FSEL R48, RZ, -23, P2 ;  /* 0xc1b80000ff307808 */ /* 0x000fe40001000000 */
[----:B------:R-:W-:Y:S02]  /*5fb0*/  LOP3.LUT R231, R0, 0x1800, RZ, 0xc0, !PT ;  /* 0x0000180000e77812 */ /* 0x000fe400078ec0ff */
[C---:B------:R-:W-:Y:S01]  /*5fc0*/  SHF.L.U32 R126, R16.reuse, 0x1, RZ ;  /* 0x00000001107e7819 */ /* 0x040fe200000006ff */
[----:B------:R-:W-:Y:S01]  /*5fd0*/  IMAD.HI R16, R16, 0x2, RZ ;  /* 0x0000000210107827 */ /* 0x000fe200078e02ff */
[----:B------:R-:W-:Y:S02]  /*5fe0*/  FSETP.GEU.AND P2, PT, |R151|, 1.175494350822287508e-38, PT ;  /* 0x008000009700780b */ /* 0x000fe40003f4e200 */
[----:B------:R-:W-:Y:S02]  /*5ff0*/  MOV R21, R70 ;  /* 0x0000004600157202 */ /* 0x000fe40000000f00 */
[----:B------:R-:W-:-:S02]  /*6000*/  MOV R169, R41 ;  /* 0x0000002900a97202 */ /* 0x000fc40000000f00 */
[----:B------:R-:W-:Y:S02]  /*6010*/  MOV R166, R36 ;  /* 0x0000002400a67202 */ /* 0x000fe40000000f00 */
[----:B------:R-:W-:Y:S02]  /*6020*/  MOV R167, R37 ;  /* 0x0000002500a77202 */ /* 0x000fe40000000f00 */
[----:B------:R-:W-:Y:S02]  /*6030*/  MOV R70, R42 ;  /* 0x0000002a00467202 */ /* 0x000fe40000000f00 */
[----:B------:R-:W-:Y:S01]  /*6040*/  MOV R41, R46 ;  /* 0x0000002e00297202 */ /* 0x000fe20000000f00 */
[----:B------:R-:W-:Y:S01]  /*6050*/  FMUL R46, R151, 8388608 ;  /* 0x4b000000972e7820 */ /* 0x000fe20000400000 */
[----:B------:R-:W-:Y:S02]  /*6060*/  MOV R13, R80 ;  /* 0x00000050000d7202 */ /* 0x000fe40000000f00 */
[----:B0-----:R-:W-:-:S02]  /*6070*/  LOP3.LUT R27, R3, 0x7f, RZ, 0xc0, !PT ;  /* 0x0000007f031b7812 */ /* 0x001fc400078ec0ff */
[----:B------:R-:W-:Y:S02]  /*6080*/  MOV R132, R64 ;  /* 0x0000004000847202 */ /* 0x000fe40000000f00 */
[----:B--2---:R-:W-:Y:S02]  /*6090*/  LEA R232, R232, R27, 0x7 ;  /* 0x0000001be8e87211 */ /* 0x004fe400078e38ff */
[----:B------:R-:W-:Y:S02]  /*60a0*/  LEA R231, R27, R231, 0x4 ;  /* 0x000000e71be77211 */ /* 0x000fe400078e20ff */
[----:B------:R-:W-:Y:S01]  /*60b0*/  MOV R165, R33 ;  /* 0x0000002100a57202 */ /* 0x000fe20000000f00 */
[----:B------:R-:W-:Y:S01]  /*60c0*/  IMAD R27, R232, c[0x0][0x1c4], RZ ;  /* 0x00007100e81b7a24 */ /* 0x000fe200078e02ff */
[----:B------:R-:W-:Y:S02]  /*60d0*/  MOV R36, R38 ;  /* 0x0000002600247202 */ /* 0x000fe40000000f00 */
[----:B------:R-:W-:Y:S01]  /*60e0*/  MOV R37, R39 ;  /* 0x0000002700257202 */ /* 0x000fe20000000f00 */
[C---:B------:R-:W-:Y:S01]  /*60f0*/  IMAD.HI R29, R27.reuse, 0x2, RZ ;  /* 0x000000021b1d7827 */ /* 0x040fe200078e02ff */
[----:B------:R-:W-:-:S02]  /*6100*/  SHF.L.U32 R127, R27, 0x1, RZ ;  /* 0x000000011b7f7819 */ /* 0x000fc400000006ff */
[----:B------:R-:W-:Y:S02]  /*6110*/  MOV R168, R40 ;  /* 0x0000002800a87202 */ /* 0x000fe40000000f00 */
[----:B------:R-:W-:Y:S02]  /*6120*/  IADD3 R126, P0, P5, R127, c[0x0][0x178], R126 ;  /* 0x00005e007f7e7a10 */ /* 0x000fe40007d1e07e */
[----:B------:R-:W-:Y:S01]  /*6130*/  MOV R42, R43 ;  /* 0x0000002b002a7202 */ /* 0x000fe20000000f00 */
[----:B------:R-:W-:Y:S01]  /*6140*/  FMUL R43, R150, 8388608 ;  /* 0x4b000000962b7820 */ /* 0x000fe20000400000 */
[----:B------:R-:W-:Y:S02]  /*6150*/  IADD3.X R127, R29, c[0x0][0x17c], R16, P0, P5 ;  /* 0x00005f001d7f7a10 */ /* 0x000fe400007ea410 */
[----:B------:R-:W-:Y:S02]  /*6160*/  FSETP.GT.AND P0, PT, |R151|, 8.50705917302346158658e+37, PT ;  /* 0x7e8000009700780b */ /* 0x000fe40003f04200 */
[----:B------:R-:W-:-:S02]  /*6170*/  MOV R2, R66 ;  /* 0x0000004200027202 */ /* 0x000fc40000000f00 */
[----:B------:R-:W-:Y:S02]  /*6180*/  MOV R18, R67 ;  /* 0x0000004300127202 */ /* 0x000fe40000000f00 */
[----:B------:R-:W-:Y:S02]  /*6190*/  MOV R33, R35 ;  /* 0x0000002300217202 */ /* 0x000fe40000000f00 */
[----:B------:R-:W-:Y:S02]  /*61a0*/  MOV R39, R50 ;  /* 0x0000003200277202 */ /* 0x000fe40000000f00 */
[----:B------:R-:W-:Y:S02]  /*61b0*/  MOV R26, R51 ;  /* 0x00000033001a7202 */ /* 0x000fe40000000f00 */
[----:B------:R-:W-:Y:S01]  /*61c0*/  MOV R80, R54 ;  /* 0x0000003600507202 */ /* 0x000fe20000000f00 */
[----:B------:R-:W-:Y:S01]  /*61d0*/  @P0 FMUL R159, R159, 0.25 ;  /* 0x3e8000009f9f0820 */ /* 0x000fe20000400000 */
[----:B------:R-:W-:Y:S01]  /*61e0*/  MOV R40, R55 ;  /* 0x0000003700287202 */ /* 0x000fe20000000f00 */
[----:B------:R-:W-:Y:S01]  /*61f0*/  @P0 FMUL R158, R158, 0.25 ;  /* 0x3e8000009e9e0820 */ /* 0x000fe20000400000 */
[----:B------:R-:W-:Y:S01]  /*6200*/  MOV R38, R58 ;  /* 0x0000003a00267202 */ /* 0x000fe20000000f00 */
[----:B------:R-:W-:Y:S01]  /*6210*/  @P0 FMUL R32, R32, 0.25 ;  /* 0x3e80000020200820 */ /* 0x000fe20000400000 */
[----:B------:R-:W-:Y:S01]  /*6220*/  MOV R64, R59 ;  /* 0x0000003b00407202 */ /* 0x000fe20000000f00 */
[----:B------:R-:W-:Y:S01]  /*6230*/  @P0 FMUL R72, R72, 0.25 ;  /* 0x3e80000048480820 */ /* 0x000fe20000400000 */
[----:B------:R-:W-:Y:S01]  /*6240*/  FSETP.GEU.AND P4, PT, R151, 1.175494350822287508e-38, PT ;  /* 0x008000009700780b */ /* 0x000fe20003f8e000 */
[----:B------:R-:W-:Y:S01]  /*6250*/  @P0 FMUL R143, R143, 0.25 ;  /* 0x3e8000008f8f0820 */ /* 0x000fe20000400000 */
[----:B------:R-:W-:Y:S01]  /*6260*/  FSETP.GEU.AND P1, PT, R150, 1.175494350822287508e-38, PT ;  /* 0x008000009600780b */ /* 0x000fe20003f2e000 */
[----:B------:R-:W-:Y:S01]  /*6270*/  @P0 FMUL R142, R142, 0.25 ;  /* 0x3e8000008e8e0820 */ /* 0x000fe20000400000 */
[----:B------:R-:W-:Y:S01]  /*6280*/  MOV R58, R14 ;  /* 0x0000000e003a7202 */ /* 0x000fe20000000f00 */
[----:B------:R-:W-:Y:S01]  /*6290*/  @P0 FMUL R163, R163, 0.25 ;  /* 0x3e800000a3a30820 */ /* 0x000fe20000400000 */
[----:B------:R-:W-:Y:S01]  /*62a0*/  FSEL R46, R46, R151, !P4 ;  /* 0x000000972e2e7208 */ /* 0x000fe20006000000 */
[----:B------:R-:W-:Y:S01]  /*62b0*/  @P0 FMUL R162, R162, 0.25 ;  /* 0x3e800000a2a20820 */ /* 0x000fe20000400000 */
[----:B------:R-:W-:Y:S01]  /*62c0*/  FSEL R43, R43, R150, !P1 ;  /* 0x000000962b2b7208 */ /* 0x000fe20004800000 */
[----:B------:R-:W-:Y:S01]  /*62d0*/  @P0 FMUL R147, R147, 0.25 ;  /* 0x3e80000093930820 */ /* 0x000fe20000400000 */
[----:B------:R-:W-:Y:S01]  /*62e0*/  FSEL R227, RZ, -23, P1 ;  /* 0xc1b80000ffe37808 */ /* 0x000fe20000800000 */
[----:B------:R-:W-:Y:S01]  /*62f0*/  @P0 FMUL R146, R146, 0.25 ;  /* 0x3e80000092920820 */ /* 0x000fe20000400000 */
[----:B------:R-:W-:Y:S01]  /*6300*/  FSETP.GT.AND P1, PT, |R58|, 8.50705917302346158658e+37, PT ;  /* 0x7e8000003a00780b */ /* 0x000fe20003f24200 */
[----:B------:R-:W-:Y:S01]  /*6310*/  @P0 FMUL R87, R87, 0.25 ;  /* 0x3e80000057570820 */ /* 0x000fe20000400000 */
[----:B------:R-:W-:Y:S01]  /*6320*/  MOV R171, R45 ;  /* 0x0000002d00ab7202 */ /* 0x000fe20000000f00 */
[----:B------:R-:W-:Y:S01]  /*6330*/  @P0 FMUL R86, R86, 0.25 ;  /* 0x3e80000056560820 */ /* 0x000fe20000400000 */
[----:B------:R-:W-:Y:S01]  /*6340*/  FSETP.GEU.AND P3, PT, R58, 1.175494350822287508e-38, PT ;  /* 0x008000003a00780b */ /* 0x000fe20003f6e000 */
[----:B------:R-:W-:Y:S01]  /*6350*/  @P0 FMUL R131, R131, 0.25 ;  /* 0x3e80000083830820 */ /* 0x000fe20000400000 */
        /* <DEDUP_REMOVED lines=22> */
[----:B------:R-:W-:Y:S01]  /*64c0*/  SHF.L.U32 R28, R236, 0x3, RZ ;  /* 0x00000003ec1c7819 */ /* 0x000fe200000006ff */
[----:B------:R-:W-:Y:S01]  /*64d0*/  @P0 FMUL R37, R37, 0.25 ;  /* 0x3e80000025250820 */ /* 0x000fe20000400000 */
[----:B------:R-:W-:Y:S01]  /*64e0*/  IADD3 R14, R43, -0x3f3504f3, RZ ;  /* 0xc0cafb0d2b0e7810 */ /* 0x000fe20007ffe0ff */
[----:B------:R-:W-:Y:S01]  /*64f0*/  @P0 FMUL R36, R36, 0.25 ;  /* 0x3e80000024240820 */ /* 0x000fe20000400000 */
[----:B------:R-:W-:Y:S01]  /*6500*/  MOV R4, R122 ;  /* 0x0000007a00047202 */ /* 0x000fe20000000f00 */
[----:B------:R-:W-:Y:S01]  /*6510*/  @P0 FMUL R33, R33, 0.25 ;  /* 0x3e80000021210820 */ /* 0x000fe20000400000 */
[----:B------:R-:W-:Y:S01]  /*6520*/  MOV R5, R123 ;  /* 0x0000007b00057202 */ /* 0x000fe20000000f00 */
[----:B------:R-:W-:Y:S01]  /*6530*/  @P0 FMUL R34, R34, 0.25 ;  /* 0x3e80000022220820 */ /* 0x000fe20000400000 */
[----:B------:R-:W-:Y:S01]  /*6540*/  SHF.L.U32 R19, R236, 0x2, RZ ;  /* 0x00000002ec137819 */ /* 0x000fe200000006ff */
        /* <DEDUP_REMOVED lines=9> */
[----:B------:R-:W-:Y:S01]  /*65e0*/  FSETP.GT.AND P0, PT, |R15|, 8.50705917302346158658e+37, PT ;  /* 0x7e8000000f00780b */ /* 0x000fe20003f04200 */
[----:B------:R-:W-:Y:S01]  /*65f0*/  FMUL R45, R58, 8388608 ;  /* 0x4b0000003a2d7820 */ /* 0x000fe20000400000 */
[----:B------:R-:W-:Y:S01]  /*6600*/  MOV R25, R82 ;  /* 0x0000005200197202 */ /* 0x000fe20000000f00 */
[----:B------:R-:W-:Y:S01]  /*6610*/  @!P2 FMUL R159, R159, 16777216 ;  /* 0x4b8000009f9fa820 */ /* 0x000fe20000400000 */
[----:B------:R-:W-:Y:S01]  /*6620*/  MOV R63, R83 ;  /* 0x00000053003f7202 */ /* 0x000fe20000000f00 */
[----:B------:R-:W-:Y:S01]  /*6630*/  @!P2 FMUL R158, R158, 16777216 ;  /* 0x4b8000009e9ea820 */ /* 0x000fe20000400000 */
[----:B------:R-:W-:Y:S01]  /*6640*/  FSEL R45, R45, R58, !P3 ;  /* 0x0000003a2d2d7208 */ /* 0x000fe20005800000 */
[----:B------:R-:W-:Y:S01]  /*6650*/  @!P2 FMUL R32, R32, 16777216 ;  /* 0x4b8000002020a820 */ /* 0x000fe20000400000 */
[----:B------:R-:W-:Y:S01]  /*6660*/  LOP3.LUT R14, R14, 0xff800000, RZ, 0xc0, !PT ;  /* 0xff8000000e0e7812 */ /* 0x000fe200078ec0ff */
[----:B------:R-:W-:Y:S01]  /*6670*/  @!P2 FMUL R72, R72, 16777216 ;  /* 0x4b8000004848a820 */ /* 0x000fe20000400000 */
[----:B------:R-:W-:Y:S01]  /*6680*/  IADD3 R50, R45, -0x3f3504f3, RZ ;  /* 0xc0cafb0d2d327810 */ /* 0x000fe20007ffe0ff */
[----:B------:R-:W-:Y:S01]  /*6690*/  @!P2 FMUL R143, R143, 16777216 ;  /* 0x4b8000008f8fa820 */ /* 0x000fe20000400000 */
[----:B------:R-:W-:Y:S01]  /*66a0*/  LOP3.LUT R0, R28, 0x300, RZ, 0xc0, !PT ;  /* 0x000003001c007812 */ /* 0x000fe200078ec0ff */
[----:B------:R-:W-:Y:S01]  /*66b0*/  @!P2 FMUL R142, R142, 16777216 ;  /* 0x4b8000008e8ea820 */ /* 0x000fe20000400000 */
[----:B------:R-:W-:Y:S01]  /*66c0*/  LOP3.LUT R50, R50, 0xff800000, RZ, 0xc0, !PT ;  /* 0xff80000032327812 */ /* 0x000fe200078ec0ff */
[----:B------:R-:W-:Y:S01]  /*66d0*/  @!P2 FMUL R163, R163, 16777216 ;  /* 0x4b800000a3a3a820 */ /* 0x000fe20000400000 */
[----:B------:R-:W0:Y:S01]  /*66e0*/  I2F R12, R14 ;  /* 0x0000000e000c7306 */ /* 0x000e220000201400 */
[----:B------:R-:W-:Y:S01]  /*66f0*/  @!P2 FMUL R162, R162, 16777216 ;  /* 0x4b800000a2a2a820 */ /* 0x000fe20000400000 */
[----:B------:R-:W-:Y:S01]  /*6700*/  LOP3.LUT R35, R0, 0x70, R19, 0xf8, !PT ;  /* 0x0000007000237812 */ /* 0x000fe200078ef813 */
[----:B------:R-:W-:Y:S01]  /*6710*/  @!P2 FMUL R147, R147, 16777216 ;  /* 0x4b8000009393a820 */ /* 0x000fe20000400000 */
[----:B------:R-:W-:Y:S01]  /*6720*/  IADD3 R49, R46, -0x3f3504f3, RZ ;  /* 0xc0cafb0d2e317810 */ /* 0x000fe20007ffe0ff */
[----:B------:R-:W-:Y:S01]  /*6730*/  @!P2 FMUL R146, R146, 16777216 ;  /* 0x4b8000009292a820 */ /* 0x000fe20000400000 */
[----:B------:R-:W-:Y:S01]  /*6740*/  IADD3 R51, R44, -0x3f3504f3, RZ ;  /* 0xc0cafb0d2c337810 */ /* 0x000fe20007ffe0ff */
[----:B------:R-:W-:Y:S01]  /*6750*/  @!P2 FMUL R87, R87, 16777216 ;  /* 0x4b8000005757a820 */ /* 0x000fe20000400000 */
[----:B------:R-:W1:Y:S01]  /*6760*/  I2F R19, R50 ;  /* 0x0000003200137306 */ /* 0x000e620000201400 */
[----:B------:R-:W-:Y:S01]  /*6770*/  @!P2 FMUL R86, R86, 16777216 ;  /* 0x4b8000005656a820 */ /* 0x000fe20000400000 */
[----:B------:R-:W-:Y:S01]  /*6780*/  LOP3.LUT R49, R49, 0xff800000, RZ, 0xc0, !PT ;  /* 0xff80000031317812 */ /* 0x000fe200078ec0ff */
[----:B------:R-:W-:Y:S01]  /*6790*/  @!P2 FMUL R131, R131, 16777216 ;  /* 0x4b8000008383a820 */ /* 0x000fe20000400000 */
[----:B------:R-:W-:Y:S01]  /*67a0*/  LOP3.LUT R51, R51, 0xff800000, RZ, 0xc0, !PT ;  /* 0xff80000033337812 */ /* 0x000fe200078ec0ff */
[----:B------:R-:W-:Y:S01]  /*67b0*/  @!P2 FMUL R130, R130, 16777216 ;  /* 0x4b8000008282a820 */ /* 0x000fe20000400000 */
[----:B------:R-:W-:Y:S01]  /*67c0*/  FSEL R16, RZ, -23, P3 ;  /* 0xc1b80000ff107808 */ /* 0x000fe20001800000 */
[----:B------:R-:W-:Y:S01]  /*67d0*/  @!P2 FMUL R151, R151, 16777216 ;  /* 0x4b8000009797a820 */ /* 0x000fe20000400000 */
[----:B------:R-:W-:Y:S01]  /*67e0*/  I2F R27, R49 ;  /* 0x00000031001b7306 */ /* 0x000fe20000201400 */
[----:B------:R-:W-:Y:S01]  /*67f0*/  @!P2 FMUL R64, R64, 16777216 ;  /* 0x4b8000004040a820 */ /* 0x000fe20000400000 */
[----:B------:R-:W-:Y:S01]  /*6800*/  LOP3.LUT R0, R236, 0x70, RZ, 0xc0, !PT ;  /* 0x00000070ec007812 */ /* 0x000fe200078ec0ff */
[----:B------:R-:W-:Y:S01]  /*6810*/  @!P2 FMUL R38, R38, 16777216 ;  /* 0x4b8000002626a820 */ /* 0x000fe20000400000 */
[----:B------:R-:W-:Y:S01]  /*6820*/  LOP3.LUT R55, R28, 0x38, RZ, 0xc0, !PT ;  /* 0x000000381c377812 */ /* 0x000fe200078ec0ff */
[----:B------:R-:W-:Y:S01]  /*6830*/  @!P2 FMUL R40, R40, 16777216 ;  /* 0x4b8000002828a820 */ /* 0x000fe20000400000 */
[----:B------:R-:W-:Y:S01]  /*6840*/  MOV R11, R77 ;  /* 0x0000004d000b7202 */ /* 0x000fe20000000f00 */
[----:B------:R-:W-:Y:S01]  /*6850*/  @!P2 FMUL R80, R80, 16777216 ;  /* 0x4b8000005050a820 */ /* 0x000fe20000400000 */
[----:B------:R-:W2:Y:S01]  /*6860*/  MUFU.RCP R151, R151 ;  /* 0x0000009700977308 */ /* 0x000ea20000001000 */
[----:B------:R-:W-:Y:S01]  /*6870*/  @!P2 FMUL R26, R26, 16777216 ;  /* 0x4b8000001a1aa820 */ /* 0x000fe20000400000 */
[----:B------:R-:W-:Y:S01]  /*6880*/  LEA R55, R0, R55, 0x2 ;  /* 0x0000003700377211 */ /* 0x000fe200078e10ff */
[----:B------:R-:W-:Y:S01]  /*6890*/  @!P2 FMUL R39, R39, 16777216 ;  /* 0x4b8000002727a820 */ /* 0x000fe20000400000 */
[----:B------:R-:W-:Y:S01]  /*68a0*/  FSEL R226, RZ, -23, P4 ;  /* 0xc1b80000ffe27808 */ /* 0x000fe20002000000 */
[----:B------:R-:W-:Y:S01]  /*68b0*/  @!P2 FMUL R47, R47, 16777216 ;  /* 0x4b8000002f2fa820 */ /* 0x000fe20000400000 */
[----:B------:R-:W-:Y:S01]  /*68c0*/  SHF.R.U32.HI R0, RZ, 0x1, R236 ;  /* 0x00000001ff007819 */ /* 0x000fe200000116ec */
[----:B------:R-:W-:Y:S01]  /*68d0*/  @!P2 FMUL R41, R41, 16777216 ;  /* 0x4b8000002929a820 */ /* 0x000fe20000400000 */
[----:B------:R3:W4:Y:S01]  /*68e0*/  I2F R3, R51 ;  /* 0x0000003300037306 */ /* 0x0007220000201400 */
[----:B------:R-:W-:Y:S01]  /*68f0*/  @!P2 FMUL R42, R42, 16777216 ;  /* 0x4b8000002a2aa820 */ /* 0x000fe20000400000 */
[----:B------:R-:W-:Y:S01]  /*6900*/  MOV R20, R81 ;  /* 0x0000005100147202 */ /* 0x000fe20000000f00 */
[----:B------:R-:W-:Y:S01]  /*6910*/  @!P2 FMUL R70, R70, 16777216 ;  /* 0x4b8000004646a820 */ /* 0x000fe20000400000 */
[----:B------:R-:W-:Y:S01]  /*6920*/  LOP3.LUT R0, R0, 0x4, RZ, 0xc0, !PT ;  /* 0x0000000400007812 */ /* 0x000fe200078ec0ff */
[----:B------:R-:W-:Y:S01]  /*6930*/  @!P2 FMUL R37, R37, 16777216 ;  /* 0x4b8000002525a820 */ /* 0x000fe20000400000 */
[----:B------:R-:W-:Y:S01]  /*6940*/  LOP3.LUT R76, R76, R35, RZ, 0x3c, !PT ;  /* 0x000000234c4c7212 */ /* 0x000fe200078e3cff */
[----:B------:R-:W-:Y:S01]  /*6950*/  @!P2 FMUL R36, R36, 16777216 ;  /* 0x4b8000002424a820 */ /* 0x000fe20000400000 */
[----:B------:R-:W-:Y:S01]  /*6960*/  IADD3 R0, R0, R55, RZ ;  /* 0x0000003700007210 */ /* 0x000fe20007ffe0ff */
[----:B------:R-:W-:Y:S01]  /*6970*/  @!P2 FMUL R33, R33, 16777216 ;  /* 0x4b8000002121a820 */ /* 0x000fe20000400000 */
[----:B---3--:R-:W-:Y:S01]  /*6980*/  IADD3 R51, R44, -R51, RZ ;  /* 0x800000332c337210 */ /* 0x008fe20007ffe0ff */
[----:B------:R-:W-:Y:S01]  /*6990*/  @!P2 FMUL R34, R34, 16777216 ;  /* 0x4b8000002222a820 */ /* 0x000fe20000400000 */
[----:B------:R-:W-:Y:S01]  /*69a0*/  IADD3 R50, R45, -R50, RZ ;  /* 0x800000322d327210 */ /* 0x000fe20007ffe0ff */
[----:B------:R-:W-:Y:S01]  /*69b0*/  @!P2 FMUL R31, R31, 16777216 ;  /* 0x4b8000001f1fa820 */ /* 0x000fe20000400000 */
[----:B------:R-:W-:Y:S01]  /*69c0*/  IADD3 R49, R46, -R49, RZ ;  /* 0x800000312e317210 */ /* 0x000fe20007ffe0ff */
[----:B------:R-:W-:Y:S01]  /*69d0*/  @!P2 FMUL R30, R30, 16777216 ;  /* 0x4b8000001e1ea820 */ /* 0x000fe20000400000 */
[----:B------:R-:W-:Y:S01]  /*69e0*/  ISETP.GE.U32.AND P5, PT, R45, 0x7f800000, PT ;  /* 0x7f8000002d00780c */ /* 0x000fe20003fa6070 */
[----:B------:R-:W-:Y:S01]  /*69f0*/  @!P2 FMUL R18, R18, 16777216 ;  /* 0x4b8000001212a820 */ /* 0x000fe20000400000 */
[----:B------:R-:W-:Y:S01]  /*6a00*/  ISETP.GE.U32.AND P4, PT, R46, 0x7f800000, PT ;  /* 0x7f8000002e00780c */ /* 0x000fe20003f86070 */
[----:B------:R-:W-:Y:S01]  /*6a10*/  @!P2 FMUL R2, R2, 16777216 ;  /* 0x4b8000000202a820 */ /* 0x000fe20000400000 */
[----:B------:R-:W-:Y:S01]  /*6a20*/  FSETP.GEU.AND P2, PT, |R58|, 1.175494350822287508e-38, PT ;  /* 0x008000003a00780b */ /* 0x000fe20003f4e200 */
[----:B------:R-:W-:Y:S01]  /*6a30*/  @P1 FMUL R157, R157, 0.25 ;  /* 0x3e8000009d9d1820 */ /* 0x000fe20000400000 */
[C---:B------:R-:W-:Y:S01]  /*6a40*/  LOP3.LUT R230, R231.reuse, 0x20, RZ, 0x3c, !PT ;  /* 0x00000020e7e67812 */ /* 0x040fe200078e3cff */
[----:B------:R-:W-:Y:S01]  /*6a50*/  @P1 FMUL R156, R156, 0.25 ;  /* 0x3e8000009c9c1820 */ /* 0x000fe20000400000 */
[----:B------:R-:W-:Y:S01]  /*6a60*/  LOP3.LUT R229, R231, 0x40, RZ, 0x3c, !PT ;  /* 0x00000040e7e57812 */ /* 0x000fe200078e3cff */
[----:B------:R-:W-:Y:S01]  /*6a70*/  @P1 FMUL R59, R59, 0.25 ;  /* 0x3e8000003b3b1820 */ /* 0x000fe20000400000 */
[----:B------:R-:W-:Y:S01]  /*6a80*/  LOP3.LUT R228, R231, 0x60, RZ, 0x3c, !PT ;  /* 0x00000060e7e47812 */ /* 0x000fe200078e3cff */
[----:B------:R-:W-:Y:S01]  /*6a90*/  @P1 FMUL R73, R73, 0.25 ;  /* 0x3e80000049491820 */ /* 0x000fe20000400000 */
[----:B------:R-:W-:Y:S01]  /*6aa0*/  FSETP.NEU.AND P3, PT, R43, RZ, PT ;  /* 0x000000ff2b00720b */ /* 0x000fe20003f6d000 */
[----:B------:R-:W-:Y:S01]  /*6ab0*/  @P1 FMUL R141, R141, 0.25 ;  /* 0x3e8000008d8d1820 */ /* 0x000fe20000400000 */
[----:B------:R-:W-:Y:S01]  /*6ac0*/  SHF.L.U32 R236, R236, 0x1, RZ ;  /* 0x00000001ecec7819 */ /* 0x000fe200000006ff */
[----:B------:R-:W-:-:S02]  /*6ad0*/  @P1 FMUL R140, R140, 0.25 ;  /* 0x3e8000008c8c1820 */ /* 0x000fc40000400000 */
[----:B------:R-:W-:Y:S02]  /*6ae0*/  @P1 FMUL R161, R161, 0.25 ;  /* 0x3e800000a1a11820 */ /* 0x000fe40000400000 */
[----:B------:R-:W-:Y:S02]  /*6af0*/  @P1 FMUL R160, R160, 0.25 ;  /* 0x3e800000a0a01820 */ /* 0x000fe40000400000 */
[----:B------:R-:W-:Y:S02]  /*6b00*/  @P1 FMUL R71, R71, 0.25 ;  /* 0x3e80000047471820 */ /* 0x000fe40000400000 */
[----:B------:R-:W-:Y:S02]  /*6b10*/  @P1 FMUL R54, R54, 0.25 ;  /* 0x3e80000036361820 */ /* 0x000fe40000400000 */
[----:B------:R-:W-:Y:S02]  /*6b20*/  @P1 FMUL R85, R85, 0.25 ;  /* 0x3e80000055551820 */ /* 0x000fe40000400000 */
        /* <DEDUP_REMOVED lines=21> */
[----:B------:R-:W-:Y:S01]  /*6c80*/  @P1 FMUL R58, R58, 0.25 ;  /* 0x3e8000003a3a1820 */ /* 0x000fe20000400000 */
[----:B------:R-:W-:Y:S01]  /*6c90*/  FSETP.GT.AND P1, PT, |R150|, 8.50705917302346158658e+37, PT ;  /* 0x7e8000009600780b */ /* 0x000fe20003f24200 */
[----:B------:R-:W-:Y:S02]  /*6ca0*/  @!P2 FMUL R157, R157, 16777216 ;  /* 0x4b8000009d9da820 */ /* 0x000fe40000400000 */
[----:B------:R-:W-:Y:S02]  /*6cb0*/  @!P2 FMUL R156, R156, 16777216 ;  /* 0x4b8000009c9ca820 */ /* 0x000fe40000400000 */
[----:B------:R-:W-:-:S02]  /*6cc0*/  @!P2 FMUL R59, R59, 16777216 ;  /* 0x4b8000003b3ba820 */ /* 0x000fc40000400000 */
[----:B------:R-:W-:Y:S02]  /*6cd0*/  @!P2 FMUL R73, R73, 16777216 ;  /* 0x4b8000004949a820 */ /* 0x000fe40000400000 */
[----:B------:R-:W-:Y:S02]  /*6ce0*/  @!P2 FMUL R141, R141, 16777216 ;  /* 0x4b8000008d8da820 */ /* 0x000fe40000400000 */
[----:B------:R-:W-:Y:S02]  /*6cf0*/  @!P2 FMUL R140, R140, 16777216 ;  /* 0x4b8000008c8ca820 */ /* 0x000fe40000400000 */
        /* <DEDUP_REMOVED lines=26> */
[----:B------:R-:W-:Y:S01]  /*6ea0*/  @!P2 FMUL R132, R132, 16777216 ;  /* 0x4b8000008484a820 */ /* 0x000fe20000400000 */
[----:B------:R-:W-:Y:S01]  /*6eb0*/  FSETP.GEU.AND P2, PT, |R15|, 1.175494350822287508e-38, PT ;  /* 0x008000000f00780b */ /* 0x000fe20003f4e200 */
        /* <DEDUP_REMOVED lines=32> */
[----:B------:R-:W-:Y:S01]  /*70c0*/  @P0 FMUL R15, R15, 0.25 ;  /* 0x3e8000000f0f0820 */ /* 0x000fe20000400000 */
[C---:B------:R-:W-:Y:S01]  /*70d0*/  FSETP.GEU.AND P0, PT, |R150|.reuse, 1.175494350822287508e-38, PT ;  /* 0x008000009600780b */ /* 0x040fe20003f0e200 */
[----:B------:R-:W-:Y:S02]  /*70e0*/  @P1 FMUL R150, R150, 0.25 ;  /* 0x3e80000096961820 */ /* 0x000fe40000400000 */
[----:B------:R-:W-:Y:S02]  /*70f0*/  @!P2 FMUL R15, R15, 16777216 ;  /* 0x4b8000000f0fa820 */ /* 0x000fe40000400000 */
[----:B0-----:R-:W-:Y:S02]  /*7100*/  FFMA.FTZ R227, R12, 1.1920928955078125e-07, R227 ;  /* 0x340000000ce37823 */ /* 0x001fe400000100e3 */
[----:B-1----:R-:W-:Y:S01]  /*7110*/  FFMA.FTZ R16, R19, 1.1920928955078125e-07, R16 ;  /* 0x3400000013107823 */ /* 0x002fe20000010010 */
[----:B------:R-:W0:Y:S01]  /*7120*/  MUFU.RCP R12, R58 ;  /* 0x0000003a000c7308 */ /* 0x000e220000001000 */
[----:B--2---:R-:W-:-:S02]  /*7130*/  FMUL R19, R151, R158 ;  /* 0x0000009e97137220 */ /* 0x004fc40000400000 */
[----:B------:R-:W-:Y:S02]  /*7140*/  @P1 FMUL R11, R11, 0.25 ;  /* 0x3e8000000b0b1820 */ /* 0x000fe40000400000 */
[----:B------:R-:W-:Y:S02]  /*7150*/  @!P0 FMUL R150, R150, 16777216 ;  /* 0x4b80000096968820 */ /* 0x000fe40000400000 */
[----:B------:R-:W-:Y:S01]  /*7160*/  @P1 FMUL R9, R9, 0.25 ;  /* 0x3e80000009091820 */ /* 0x000fe20000400000 */
[----:B------:R-:W1:Y:S01]  /*7170*/  MUFU.RCP R158, R15 ;  /* 0x0000000f009e7308 */ /* 0x000e620000001000 */
[----:B------:R-:W-:Y:S02]  /*7180*/  FFMA.FTZ R226, R27, 1.1920928955078125e-07, R226 ;  /* 0x340000001be27823 */ /* 0x000fe400000100e2 */
[----:B------:R-:W-:Y:S02]  /*7190*/  @P1 FMUL R101, R101, 0.25 ;  /* 0x3e80000065651820 */ /* 0x000fe40000400000 */
[----:B------:R-:W-:-:S02]  /*71a0*/  @P1 FMUL R100, R100, 0.25 ;  /* 0x3e80000064641820 */ /* 0x000fc40000400000 */
[----:B------:R-:W-:Y:S01]  /*71b0*/  @P1 FMUL R97, R97, 0.25 ;  /* 0x3e80000061611820 */ /* 0x000fe20000400000 */
[----:B------:R-:W2:Y:S01]  /*71c0*/  MUFU.RCP R150, R150 ;  /* 0x0000009600967308 */ /* 0x000ea20000001000 */
[----:B------:R-:W-:Y:S02]  /*71d0*/  @P1 FMUL R96, R96, 0.25 ;  /* 0x3e80000060601820 */ /* 0x000fe40000400000 */
[----:B------:R-:W-:Y:S02]  /*71e0*/  @P1 FMUL R93, R93, 0.25 ;  /* 0x3e8000005d5d1820 */ /* 0x000fe40000400000 */
[----:B------:R-:W-:Y:S02]  /*71f0*/  @P1 FMUL R92, R92, 0.25 ;  /* 0x3e8000005c5c1820 */ /* 0x000fe40000400000 */
[----:B------:R-:W-:Y:S02]  /*7200*/  @P1 FMUL R89, R89, 0.25 ;  /* 0x3e80000059591820 */ /* 0x000fe40000400000 */
[----:B------:R-:W-:-:S02]  /*7210*/  @P1 FMUL R88, R88, 0.25 ;  /* 0x3e80000058581820 */ /* 0x000fc40000400000 */
[----:B----4-:R-:W-:Y:S02]  /*7220*/  FFMA.FTZ R48, R3, 1.1920928955078125e-07, R48 ;  /* 0x3400000003307823 */ /* 0x010fe40000010030 */
[C---:B------:R-:W-:Y:S02]  /*7230*/  FMUL R28, R151.reuse, R146 ;  /* 0x00000092971c7220 */ /* 0x040fe40000400000 */
[C---:B------:R-:W-:Y:S02]  /*7240*/  FMUL R27, R151.reuse, R40 ;  /* 0x00000028971b7220 */ /* 0x040fe40000400000 */
[----:B------:R-:W-:Y:S02]  /*7250*/  @!P2 FMUL R24, R24, 16777216 ;  /* 0x4b8000001818a820 */ /* 0x000fe40000400000 */
[----:B------:R-:W-:Y:S02]  /*7260*/  @!P2 FMUL R138, R138, 16777216 ;  /* 0x4b8000008a8aa820 */ /* 0x000fe40000400000 */
[----:B------:R-:W-:-:S02]  /*7270*/  FMUL R3, R151, R32 ;  /* 0x0000002097037220 */ /* 0x000fc40000400000 */
[C---:B------:R-:W-:Y:S02]  /*7280*/  FMUL R78, R151.reuse, R142 ;  /* 0x0000008e974e7220 */ /* 0x040fe40000400000 */
[C---:B------:R-:W-:Y:S02]  /*7290*/  FMUL R67, R151.reuse, R147 ;  /* 0x0000009397437220 */ /* 0x040fe40000400000 */
[C---:B------:R-:W-:Y:S02]  /*72a0*/  FMUL R35, R151.reuse, R38 ;  /* 0x0000002697237220 */ /* 0x040fe40000400000 */
[----:B------:R-:W-:Y:S01]  /*72b0*/  FMUL R40, R151, R47 ;  /* 0x0000002f97287220 */ /* 0x000fe20000400000 */
[----:B------:R-:W-:Y:S01]  /*72c0*/  F2FP.BF16.PACK_AB R67, R67, R28 ;  /* 0x0000001c4343723e */ /* 0x000fe200000010ff */
[----:B------:R-:W-:Y:S02]  /*72d0*/  FMUL R146, R151, R31 ;  /* 0x0000001f97927220 */ /* 0x000fe40000400000 */
[----:B------:R-:W-:-:S02]  /*72e0*/  @!P2 FMUL R98, R98, 16777216 ;  /* 0x4b8000006262a820 */ /* 0x000fc40000400000 */
[----:B------:R-:W-:Y:S02]  /*72f0*/  @!P2 FMUL R94, R94, 16777216 ;  /* 0x4b8000005e5ea820 */ /* 0x000fe40000400000 */
[----:B------:R-:W-:Y:S02]  /*7300*/  @P1 FMUL R20, R20, 0.25 ;  /* 0x3e80000014141820 */ /* 0x000fe40000400000 */
[C---:B------:R-:W-:Y:S02]  /*7310*/  FMUL R74, R151.reuse, R159 ;  /* 0x0000009f974a7220 */ /* 0x040fe40000400000 */
[C---:B------:R-:W-:Y:S02]  /*7320*/  FMUL R72, R151.reuse, R72 ;  /* 0x0000004897487220 */ /* 0x040fe40000400000 */
[C---:B------:R-:W-:Y:S02]  /*7330*/  FMUL R83, R151.reuse, R143 ;  /* 0x0000008f97537220 */ /* 0x040fe40000400000 */
[----:B------:R-:W-:-:S02]  /*7340*/  FMUL R84, R151, R163 ;  /* 0x000000a397547220 */ /* 0x000fc40000400000 */
[C---:B------:R-:W-:Y:S02]  /*7350*/  FMUL R79, R151.reuse, R162 ;  /* 0x000000a2974f7220 */ /* 0x040fe40000400000 */
[C---:B------:R-:W-:Y:S02]  /*7360*/  FMUL R66, R151.reuse, R87 ;  /* 0x0000005797427220 */ /* 0x040fe40000400000 */
[C---:B------:R-:W-:Y:S01]  /*7370*/  FMUL R29, R151.reuse, R86 ;  /* 0x00000056971d7220 */ /* 0x040fe20000400000 */
[----:B------:R-:W-:Y:S01]  /*7380*/  F2FP.BF16.PACK_AB R84, R84, R79 ;  /* 0x0000004f5454723e */ /* 0x000fe200000010ff */
[C---:B------:R-:W-:Y:S02]  /*7390*/  FMUL R65, R151.reuse, R131 ;  /* 0x0000008397417220 */ /* 0x040fe40000400000 */
[C---:B------:R-:W-:Y:S01]  /*73a0*/  FMUL R32, R151.reuse, R130 ;  /* 0x0000008297207220 */ /* 0x040fe20000400000 */
[----:B------:R-:W-:Y:S01]  /*73b0*/  F2FP.BF16.PACK_AB R66, R66, R29 ;  /* 0x0000001d4242723e */ /* 0x000fe200000010ff */
[----:B------:R-:W-:-:S02]  /*73c0*/  FMUL R64, R151, R64 ;  /* 0x0000004097407220 */ /* 0x000fc40000400000 */
[----:B------:R-:W-:Y:S01]  /*73d0*/  FMUL R38, R151, R80 ;  /* 0x0000005097267220 */ /* 0x000fe20000400000 */
[----:B------:R-:W-:Y:S01]  /*73e0*/  F2FP.BF16.PACK_AB R65, R65, R32 ;  /* 0x000000204141723e */ /* 0x000fe200000010ff */
[C---:B------:R-:W-:Y:S01]  /*73f0*/  FMUL R26, R151.reuse, R26 ;  /* 0x0000001a971a7220 */ /* 0x040fe20000400000 */
[----:B------:R-:W-:Y:S01]  /*7400*/  F2FP.BF16.PACK_AB R64, R64, R35 ;  /* 0x000000234040723e */ /* 0x000fe200000010ff */
[----:B------:R-:W-:Y:S01]  /*7410*/  FMUL R39, R151, R39 ;  /* 0x0000002797277220 */ /* 0x000fe20000400000 */
[----:B------:R-:W-:Y:S01]  /*7420*/  F2FP.BF16.PACK_AB R27, R27, R38 ;  /* 0x000000261b1b723e */ /* 0x000fe200000010ff */
[C---:B------:R-:W-:Y:S02]  /*7430*/  FMUL R41, R151.reuse, R41 ;  /* 0x0000002997297220 */ /* 0x040fe40000400000 */
[C---:B------:R-:W-:Y:S01]  /*7440*/  FMUL R42, R151.reuse, R42 ;  /* 0x0000002a972a7220 */ /* 0x040fe20000400000 */
[----:B------:R-:W-:Y:S01]  /*7450*/  F2FP.BF16.PACK_AB R26, R26, R39 ;  /* 0x000000271a1a723e */ /* 0x000fe200000010ff */
[----:B------:R-:W-:-:S02]  /*7460*/  FMUL R47, R151, R70 ;  /* 0x00000046972f7220 */ /* 0x000fc40000400000 */
[C---:B------:R-:W-:Y:S02]  /*7470*/  FMUL R142, R151.reuse, R37 ;  /* 0x00000025978e7220 */ /* 0x040fe40000400000 */
[C---:B------:R-:W-:Y:S02]  /*7480*/  FMUL R145, R151.reuse, R36 ;  /* 0x0000002497917220 */ /* 0x040fe40000400000 */
[C---:B------:R-:W-:Y:S02]  /*7490*/  FMUL R144, R151.reuse, R33 ;  /* 0x0000002197907220 */ /* 0x040fe40000400000 */
[C---:B------:R-:W-:Y:S02]  /*74a0*/  FMUL R147, R151.reuse, R34 ;  /* 0x0000002297937220 */ /* 0x040fe40000400000 */
[C---:B------:R-:W-:Y:S02]  /*74b0*/  FMUL R149, R151.reuse, R30 ;  /* 0x0000001e97957220 */ /* 0x040fe40000400000 */
[----:B------:R-:W-:-:S02]  /*74c0*/  FMUL R148, R151, R18 ;  /* 0x0000001297947220 */ /* 0x000fc40000400000 */
[----:B0-----:R-:W-:Y:S02]  /*74d0*/  FMUL R31, R12, R52 ;  /* 0x000000340c1f7220 */ /* 0x001fe40000400000 */
        /* <DEDUP_REMOVED lines=10> */
[----:B------:R-:W-:-:S02]  /*7580*/  FMUL R151, R151, R2 ;  /* 0x0000000297977220 */ /* 0x000fc40000400000 */
[C---:B------:R-:W-:Y:S02]  /*7590*/  FMUL R75, R12.reuse, R157 ;  /* 0x0000009d0c4b7220 */ /* 0x040fe40000400000 */
[C---:B------:R-:W-:Y:S02]  /*75a0*/  FMUL R18, R12.reuse, R156 ;  /* 0x0000009c0c127220 */ /* 0x040fe40000400000 */
[C---:B------:R-:W-:Y:S02]  /*75b0*/  FMUL R82, R12.reuse, R141 ;  /* 0x0000008d0c527220 */ /* 0x040fe40000400000 */
[C---:B------:R-:W-:Y:S02]  /*75c0*/  FMUL R77, R12.reuse, R140 ;  /* 0x0000008c0c4d7220 */ /* 0x040fe40000400000 */
[C---:B------:R-:W-:Y:S02]  /*75d0*/  FMUL R30, R12.reuse, R54 ;  /* 0x000000360c1e7220 */ /* 0x040fe40000400000 */
[----:B------:R-:W-:-:S02]  /*75e0*/  FMUL R37, R12, R56 ;  /* 0x000000380c257220 */ /* 0x000fc40000400000 */
[----:B------:R-:W-:Y:S02]  /*75f0*/  FMUL R52, R12, R53 ;  /* 0x000000350c347220 */ /* 0x000fe40000400000 */
        /* <DEDUP_REMOVED lines=27> */
[C---:B------:R-:W-:Y:S02]  /*77b0*/  FMUL R2, R12.reuse, R59 ;  /* 0x0000003b0c027220 */ /* 0x040fe40000400000 */
[----:B------:R-:W-:-:S02]  /*77c0*/  FMUL R73, R12, R73 ;  /* 0x000000490c497220 */ /* 0x000fc40000400000 */
[C---:B------:R-:W-:Y:S02]  /*77d0*/  FMUL R81, R12.reuse, R161 ;  /* 0x000000a10c517220 */ /* 0x040fe40000400000 */
[C---:B------:R-:W-:Y:S02]  /*77e0*/  FMUL R80, R12.reuse, R160 ;  /* 0x000000a00c507220 */ /* 0x040fe40000400000 */
[C---:B------:R-:W-:Y:S02]  /*77f0*/  FMUL R71, R12.reuse, R71 ;  /* 0x000000470c477220 */ /* 0x040fe40000400000 */
[C---:B------:R-:W-:Y:S01]  /*7800*/  FMUL R70, R12.reuse, R85 ;  /* 0x000000550c467220 */ /* 0x040fe20000400000 */
[----:B------:R-:W-:Y:S01]  /*7810*/  F2FP.BF16.PACK_AB R80, R81, R80 ;  /* 0x000000505150723e */ /* 0x000fe200000010ff */
[C---:B------:R-:W-:Y:S01]  /*7820*/  FMUL R33, R12.reuse, R129 ;  /* 0x000000810c217220 */ /* 0x040fe20000400000 */
[----:B------:R-:W-:Y:S01]  /*7830*/  F2FP.BF16.PACK_AB R71, R71, R30 ;  /* 0x0000001e4747723e */ /* 0x000fe200000010ff */
[----:B------:R-:W-:Y:S01]  /*7840*/  FMUL R34, R12, R128 ;  /* 0x000000800c227220 */ /* 0x000fe20000400000 */
[----:B------:R-:W-:Y:S01]  /*7850*/  F2FP.BF16.PACK_AB R70, R70, R31 ;  /* 0x0000001f4646723e */ /* 0x000fe200000010ff */
[----:B------:R-:W-:Y:S01]  /*7860*/  FMUL R36, R12, R57 ;  /* 0x000000390c247220 */ /* 0x000fe20000400000 */
[----:B------:R-:W-:Y:S01]  /*7870*/  F2FP.BF16.PACK_AB R81, R82, R77 ;  /* 0x0000004d5251723e */ /* 0x000fe200000010ff */
[----:B------:R-:W-:Y:S01]  /*7880*/  FMUL R53, R12, R174 ;  /* 0x000000ae0c357220 */ /* 0x000fe20000400000 */
        /* <DEDUP_REMOVED lines=8> */
[C---:B------:R-:W-:Y:S02]  /*7910*/  FMUL R166, R12.reuse, R166 ;  /* 0x000000a60ca67220 */ /* 0x040fe40000400000 */
[C---:B------:R-:W-:Y:S02]  /*7920*/  FMUL R165, R12.reuse, R165 ;  /* 0x000000a50ca57220 */ /* 0x040fe40000400000 */
[C---:B------:R-:W-:Y:S02]  /*7930*/  FMUL R164, R12.reuse, R164 ;  /* 0x000000a40ca47220 */ /* 0x040fe40000400000 */
[C---:B------:R-:W-:Y:S02]  /*7940*/  FMUL R135, R12.reuse, R135 ;  /* 0x000000870c877220 */ /* 0x040fe40000400000 */
[C---:B------:R-:W-:Y:S02]  /*7950*/  FMUL R156, R12.reuse, R134 ;  /* 0x000000860c9c7220 */ /* 0x040fe40000400000 */
[----:B------:R-:W-:-:S02]  /*7960*/  FMUL R157, R12, R133 ;  /* 0x000000850c9d7220 */ /* 0x000fc40000400000 */
[----:B------:R-:W-:Y:S01]  /*7970*/  @!P2 FMUL R90, R90, 16777216 ;  /* 0x4b8000005a5aa820 */ /* 0x000fe20000400000 */
[----:B------:R-:W-:Y:S01]  /*7980*/  FSETP.NEU.AND P2, PT, R44, RZ, PT ;  /* 0x000000ff2c00720b */ /* 0x000fe20003f4d000 */
[C---:B-1----:R-:W-:Y:S02]  /*7990*/  FMUL R87, R158.reuse, R24 ;  /* 0x000000189e577220 */ /* 0x042fe40000400000 */
[----:B------:R-:W-:Y:S02]  /*79a0*/  FMUL R131, R158, R138 ;  /* 0x0000008a9e837220 */ /* 0x000fe40000400000 */
[----:B------:R-:W-:Y:S02]  /*79b0*/  FMUL R12, R12, R132 ;  /* 0x000000840c0c7220 */ /* 0x000fe40000400000 */
[C---:B------:R-:W-:Y:S02]  /*79c0*/  FMUL R24, R158.reuse, R98 ;  /* 0x000000629e187220 */ /* 0x040fe40000400000 */
[----:B------:R-:W-:Y:S01]  /*79d0*/  FMUL R138, R158, R94 ;  /* 0x0000005e9e8a7220 */ /* 0x000fe20000400000 */
[----:B------:R-:W-:Y:S01]  /*79e0*/  F2FP.BF16.PACK_AB R12, R157, R12 ;  /* 0x0000000c9d0c723e */ /* 0x000fe200000010ff */
[----:B------:R-:W-:-:S02]  /*79f0*/  @P1 FMUL R10, R10, 0.25 ;  /* 0x3e8000000a0a1820 */ /* 0x000fc40000400000 */
[----:B------:R-:W-:Y:S02]  /*7a00*/  @!P0 FMUL R20, R20, 16777216 ;  /* 0x4b80000014148820 */ /* 0x000fe40000400000 */
[C---:B------:R-:W-:Y:S02]  /*7a10*/  FMUL R86, R158.reuse, R25 ;  /* 0x000000199e567220 */ /* 0x040fe40000400000 */
[C---:B------:R-:W-:Y:S02]  /*7a20*/  FMUL R128, R158.reuse, R23 ;  /* 0x000000179e807220 */ /* 0x040fe40000400000 */
[C---:B------:R-:W-:Y:S02]  /*7a30*/  FMUL R129, R158.reuse, R22 ;  /* 0x000000169e817220 */ /* 0x040fe40000400000 */
[C---:B------:R-:W-:Y:S02]  /*7a40*/  FMUL R130, R158.reuse, R21 ;  /* 0x000000159e827220 */ /* 0x040fe40000400000 */
[----:B------:R-:W-:-:S02]  /*7a50*/  FMUL R57, R158, R7 ;  /* 0x000000079e397220 */ /* 0x000fc40000400000 */
[C---:B------:R-:W-:Y:S02]  /*7a60*/  FMUL R132, R158.reuse, R6 ;  /* 0x000000069e847220 */ /* 0x040fe40000400000 */
[C---:B------:R-:W-:Y:S02]  /*7a70*/  FMUL R133, R158.reuse, R5 ;  /* 0x000000059e857220 */ /* 0x040fe40000400000 */
[----:B------:R-:W-:Y:S01]  /*7a80*/  FMUL R134, R158, R4 ;  /* 0x000000049e867220 */ /* 0x000fe20000400000 */
[----:B------:R-:W-:Y:S01]  /*7a90*/  F2FP.BF16.PACK_AB R57, R57, R132 ;  /* 0x000000843939723e */ /* 0x000fe200000010ff */
[C---:B--2---:R-:W-:Y:S02]  /*7aa0*/  FMUL R94, R150.reuse, R11 ;  /* 0x0000000b965e7220 */ /* 0x044fe40000400000 */
[----:B------:R-:W-:Y:S02]  /*7ab0*/  FMUL R98, R150, R9 ;  /* 0x0000000996627220 */ /* 0x000fe40000400000 */
[C---:B------:R-:W-:Y:S01]  /*7ac0*/  FMUL R85, R158.reuse, R63 ;  /* 0x0000003f9e557220 */ /* 0x040fe20000400000 */
[----:B------:R-:W-:Y:S01]  /*7ad0*/  MOV R63, 0x3dc6b27f ;  /* 0x3dc6b27f003f7802 */ /* 0x000fe20000000f00 */
[----:B------:R-:W-:-:S02]  /*7ae0*/  FMUL R122, R158, R122 ;  /* 0x0000007a9e7a7220 */ /* 0x000fc40000400000 */
[C---:B------:R-:W-:Y:S02]  /*7af0*/  FMUL R123, R158.reuse, R123 ;  /* 0x0000007b9e7b7220 */ /* 0x040fe40000400000 */
[C---:B------:R-:W-:Y:S02]  /*7b00*/  FMUL R59, R158.reuse, R155 ;  /* 0x0000009b9e3b7220 */ /* 0x040fe40000400000 */
[C---:B------:R-:W-:Y:S02]  /*7b10*/  FMUL R154, R158.reuse, R154 ;  /* 0x0000009a9e9a7220 */ /* 0x040fe40000400000 */
[C---:B------:R-:W-:Y:S02]  /*7b20*/  FMUL R58, R158.reuse, R139 ;  /* 0x0000008b9e3a7220 */ /* 0x040fe40000400000 */
[C---:B------:R-:W-:Y:S01]  /*7b30*/  FMUL R119, R158.reuse, R119 ;  /* 0x000000779e777220 */ /* 0x040fe20000400000 */
        /* <DEDUP_REMOVED lines=13> */
[----:B------:R-:W-:Y:S02]  /*7c10*/  FMUL R25, R158, R91 ;  /* 0x0000005b9e197220 */ /* 0x000fe40000400000 */
[C---:B------:R-:W-:Y:S02]  /*7c20*/  FMUL R7, R150.reuse, R101 ;  /* 0x0000006596077220 */ /* 0x040fe40000400000 */
[----:B------:R-:W-:-:S02]  /*7c30*/  FMUL R100, R150, R100 ;  /* 0x0000006496647220 */ /* 0x000fc40000400000 */
[C---:B------:R-:W-:Y:S02]  /*7c40*/  FMUL R4, R150.reuse, R89 ;  /* 0x0000005996047220 */ /* 0x040fe40000400000 */
[C---:B------:R-:W-:Y:S01]  /*7c50*/  FMUL R9, R150.reuse, R88 ;  /* 0x0000005896097220 */ /* 0x040fe20000400000 */
[----:B------:R-:W-:Y:S01]  /*7c60*/  F2FP.BF16.PACK_AB R7, R7, R100 ;  /* 0x000000640707723e */ /* 0x000fe200000010ff */
[C---:B------:R-:W-:Y:S02]  /*7c70*/  FMUL R5, R150.reuse, R93 ;  /* 0x0000005d96057220 */ /* 0x040fe40000400000 */
[----:B------:R-:W-:Y:S01]  /*7c80*/  FMUL R92, R150, R92 ;  /* 0x0000005c965c7220 */ /* 0x000fe20000400000 */
[----:B------:R-:W-:Y:S01]  /*7c90*/  F2FP.BF16.PACK_AB R4, R4, R9 ;  /* 0x000000090404723e */ /* 0x000fe200000010ff */
[C---:B------:R-:W-:Y:S01]  /*7ca0*/  FMUL R6, R150.reuse, R97 ;  /* 0x0000006196067220 */ /* 0x040fe20000400000 */
[----:B------:R-:W-:Y:S01]  /*7cb0*/  F2FP.BF16.PACK_AB R9, R23, R138 ;  /* 0x0000008a1709723e */ /* 0x000fe200000010ff */
[----:B------:R-:W-:Y:S01]  /*7cc0*/  FMUL R11, R150, R96 ;  /* 0x00000060960b7220 */ /* 0x000fe20000400000 */
[----:B------:R-:W-:Y:S01]  /*7cd0*/  F2FP.BF16.PACK_AB R5, R5, R92 ;  /* 0x0000005c0505723e */ /* 0x000fe200000010ff */
[----:B------:R-:W-:-:S02]  /*7ce0*/  FMUL R158, R158, R90 ;  /* 0x0000005a9e9e7220 */ /* 0x000fc40000400000 */
[----:B------:R-:W-:Y:S01]  /*7cf0*/  @!P0 FMUL R10, R10, 16777216 ;  /* 0x4b8000000a0a8820 */ /* 0x000fe20000400000 */
[----:B------:R-:W-:Y:S01]  /*7d00*/  F2FP.BF16.PACK_AB R6, R6, R11 ;  /* 0x0000000b0606723e */ /* 0x000fe200000010ff */
[----:B------:R-:W-:Y:S01]  /*7d10*/  FMUL R90, R150, R20 ;  /* 0x00000014965a7220 */ /* 0x000fe20000400000 */
[----:B------:R-:W-:Y:S01]  /*7d20*/  IADD3 R20, R43, -R14, RZ ;  /* 0x8000000e2b147210 */ /* 0x000fe20007ffe0ff */
[----:B------:R-:W-:Y:S01]  /*7d30*/  @P1 FMUL R8, R8, 0.25 ;  /* 0x3e80000008081820 */ /* 0x000fe20000400000 */
[----:B------:R-:W-:Y:S01]  /*7d40*/  F2FP.BF16.PACK_AB R11, R15, R22 ;  /* 0x000000160f0b723e */ /* 0x000fe200000010ff */
[----:B------:R-:W-:Y:S01]  /*7d50*/  FMUL R95, R150, R10 ;  /* 0x0000000a965f7220 */ /* 0x000fe20000400000 */
[----:B------:R-:W-:Y:S01]  /*7d60*/  F2FP.BF16.PACK_AB R10, R21, R24 ;  /* 0x00000018150a723e */ /* 0x000fe200000010ff */
[----:B------:R-:W-:Y:S01]  /*7d70*/  FADD R51, R51, -1 ;  /* 0xbf80000033337421 */ /* 0x000fe20000000000 */
[----:B------:R0:W-:Y:S01]  /*7d80*/  STS.128 [R76], R4 ;  /* 0x000000044c007388 */ /* 0x0001e20000000c00 */
[----:B------:R-:W-:Y:S01]  /*7d90*/  FADD R24, R20, -1 ;  /* 0xbf80000014187421 */ /* 0x000fe20000000000 */
[----:B------:R-:W-:Y:S01]  /*7da0*/  F2FP.BF16.PACK_AB R14, R165, R164 ;  /* 0x000000a4a50e723e */ /* 0x000fe200000010ff */
[----:B------:R-:W-:Y:S01]  /*7db0*/  FADD R50, R50, -1 ;  /* 0xbf80000032327421 */ /* 0x000fe20000000000 */
[----:B------:R-:W-:Y:S01]  /*7dc0*/  F2FP.BF16.PACK_AB R15, R167, R166 ;  /* 0x000000a6a70f723e */ /* 0x000fe200000010ff */
[----:B------:R-:W-:Y:S01]  /*7dd0*/  @!P0 FMUL R8, R8, 16777216 ;  /* 0x4b80000008088820 */ /* 0x000fe20000400000 */
[----:B------:R-:W-:Y:S01]  /*7de0*/  F2FP.BF16.PACK_AB R20, R148, R151 ;  /* 0x000000979414723e */ /* 0x000fe200000010ff */
[----:B------:R-:W-:Y:S01]  /*7df0*/  FFMA.FTZ R23, R24, R63, -0.16845393180847167969 ;  /* 0xbe2c7f3018177423 */ /* 0x000fe2000001003f */
[----:B------:R-:W-:Y:S01]  /*7e00*/  F2FP.BF16.PACK_AB R21, R146, R149 ;  /* 0x000000959215723e */ /* 0x000fe200000010ff */
[----:B------:R-:W-:Y:S01]  /*7e10*/  FMUL R99, R150, R8 ;  /* 0x0000000896637220 */ /* 0x000fe20000400000 */
[----:B------:R-:W-:Y:S01]  /*7e20*/  F2FP.BF16.PACK_AB R8, R25, R158 ;  /* 0x0000009e1908723e */ /* 0x000fe200000010ff */
[----:B------:R-:W-:Y:S01]  /*7e30*/  FADD R49, R49, -1 ;  /* 0xbf80000031317421 */ /* 0x000fe20000000000 */
[----:B------:R-:W-:Y:S01]  /*7e40*/  F2FP.BF16.PACK_AB R22, R144, R147 ;  /* 0x000000939016723e */ /* 0x000fe200000010ff */
[----:B------:R-:W-:Y:S01]  /*7e50*/  FFMA.FTZ R25, R24, R23, 0.1716887056827545166 ;  /* 0x3e2fcf2a18197423 */ /* 0x000fe20000010017 */
[----:B------:R-:W-:Y:S01]  /*7e60*/  F2FP.BF16.PACK_AB R23, R142, R145 ;  /* 0x000000918e17723e */ /* 0x000fe200000010ff */
[----:B------:R-:W-:Y:S01]  /*7e70*/  @P1 FMUL R13, R13, 0.25 ;  /* 0x3e8000000d0d1820 */ /* 0x000fe20000400000 */
[----:B------:R1:W-:Y:S01]  /*7e80*/  STS.128 [R76+0x80], R8 ;  /* 0x000080084c007388 */ /* 0x0003e20000000c00 */
[CC--:B0-----:R-:W-:Y:S01]  /*7e90*/  FFMA.FTZ R4, R51.reuse, R63.reuse, -0.16845393180847167969 ;  /* 0xbe2c7f3033047423 */ /* 0x0c1fe2000001003f */
[----:B------:R-:W-:Y:S01]  /*7ea0*/  @P4 MOV R7, 0x7f800000 ;  /* 0x7f80000000074802 */ /* 0x000fe20000000f00 */
[----:B------:R-:W-:Y:S01]  /*7eb0*/  FFMA.FTZ R5, R50, R63, -0.16845393180847167969 ;  /* 0xbe2c7f3032057423 */ /* 0x000fe2000001003f */
[----:B------:R0:W-:Y:S01]  /*7ec0*/  STS.128 [R76+0x480], R20 ;  /* 0x000480144c007388 */ /* 0x0001e20000000c00 */
[----:B------:R-:W-:Y:S01]  /*7ed0*/  FFMA.FTZ R4, R51, R4, 0.1716887056827545166 ;  /* 0x3e2fcf2a33047423 */ /* 0x000fe20000010004 */
[----:B------:R-:W-:Y:S01]  /*7ee0*/  F2FP.BF16.PACK_AB R94, R94, R95 ;  /* 0x0000005f5e5e723e */ /* 0x000fe200000010ff */
[----:B------:R-:W-:Y:S01]  /*7ef0*/  FFMA.FTZ R5, R50, R5, 0.1716887056827545166 ;  /* 0x3e2fcf2a32057423 */ /* 0x000fe20000010005 */
[----:B------:R-:W-:Y:S01]  /*7f00*/  F2FP.BF16.PACK_AB R93, R98, R99 ;  /* 0x00000063625d723e */ /* 0x000fe200000010ff */
[----:B------:R-:W-:-:S02]  /*7f10*/  FFMA.FTZ R6, R49, R63, -0.16845393180847167969 ;  /* 0xbe2c7f3031067423 */ /* 0x000fc4000001003f */
[----:B------:R-:W-:Y:S02]  /*7f20*/  FFMA.FTZ R4, R51, R4, -0.17900948226451873779 ;  /* 0xbe374e4333047423 */ /* 0x000fe40000010004 */
[----:B------:R-:W-:Y:S02]  /*7f30*/  FFMA.FTZ R25, R24, R25, -0.17900948226451873779 ;  /* 0xbe374e4318197423 */ /* 0x000fe40000010019 */
[----:B------:R-:W-:Y:S01]  /*7f40*/  FFMA.FTZ R5, R50, R5, -0.17900948226451873779 ;  /* 0xbe374e4332057423 */ /* 0x000fe20000010005 */
[----:B-1----:R-:W-:Y:S01]  /*7f50*/  F2FP.BF16.PACK_AB R8, R107, R106 ;  /* 0x0000006a6b08723e */ /* 0x002fe200000010ff */
[----:B------:R-:W-:Y:S01]  /*7f60*/  FFMA.FTZ R6, R49, R6, 0.1716887056827545166 ;  /* 0x3e2fcf2a31067423 */ /* 0x000fe20000010006 */
[----:B------:R-:W-:Y:S01]  /*7f70*/  F2FP.BF16.PACK_AB R9, R111, R110 ;  /* 0x0000006e6f09723e */ /* 0x000fe200000010ff */
[----:B------:R-:W-:Y:S01]  /*7f80*/  FFMA.FTZ R4, R51, R4, 0.20512372255325317383 ;  /* 0x3e520bf433047423 */ /* 0x000fe20000010004 */
[----:B0-----:R-:W-:Y:S01]  /*7f90*/  F2FP.BF16.PACK_AB R22, R54, R55 ;  /* 0x000000373616723e */ /* 0x001fe200000010ff */
[----:B------:R-:W-:Y:S01]  /*7fa0*/  FFMA.FTZ R25, R24, R25, 0.20512372255325317383 ;  /* 0x3e520bf418197423 */ /* 0x000fe20000010019 */
[----:B------:R-:W-:Y:S01]  /*7fb0*/  F2FP.BF16.PACK_AB R23, R52, R53 ;  /* 0x000000353417723e */ /* 0x000fe200000010ff */
[----:B------:R-:W-:Y:S01]  /*7fc0*/  FFMA.FTZ R5, R50, R5, 0.20512372255325317383 ;  /* 0x3e520bf432057423 */ /* 0x000fe20000010005 */
[----:B------:R-:W-:Y:S01]  /*7fd0*/  F2FP.BF16.PACK_AB R10, R115, R114 ;  /* 0x00000072730a723e */ /* 0x000fe200000010ff */
[----:B------:R-:W-:Y:S01]  /*7fe0*/  FFMA.FTZ R6, R49, R6, -0.17900948226451873779 ;  /* 0xbe374e4331067423 */ /* 0x000fe20000010006 */
[----:B------:R-:W-:Y:S01]  /*7ff0*/  F2FP.BF16.PACK_AB R11, R119, R118 ;  /* 0x00000076770b723e */ /* 0x000fe200000010ff */
[----:B------:R-:W-:Y:S01]  /*8000*/  FFMA.FTZ R4, R51, R4, -0.24046532809734344482 ;  /* 0xbe763c8b33047423 */ /* 0x000fe20000010004 */
[----:B------:R-:W-:Y:S01]  /*8010*/  F2FP.BF16.PACK_AB R20, R140, R143 ;  /* 0x0000008f8c14723e */ /* 0x000fe200000010ff */
[----:B------:R-:W-:Y:S01]  /*8020*/  FFMA.FTZ R25, R24, R25, -0.24046532809734344482 ;  /* 0xbe763c8b18197423 */ /* 0x000fe20000010019 */
[----:B------:R-:W-:Y:S01]  /*8030*/  F2FP.BF16.PACK_AB R21, R56, R141 ;  /* 0x0000008d3815723e */ /* 0x000fe200000010ff */
[----:B------:R-:W-:Y:S01]  /*8040*/  FFMA.FTZ R5, R50, R5, -0.24046532809734344482 ;  /* 0xbe763c8b32057423 */ /* 0x000fe20000010005 */
[----:B------:R-:W-:Y:S01]  /*8050*/  F2FP.BF16.PACK_AB R56, R133, R134 ;  /* 0x000000868538723e */ /* 0x000fe200000010ff */
[----:B------:R-:W-:-:S02]  /*8060*/  FFMA.FTZ R6, R49, R6, 0.20512372255325317383 ;  /* 0x3e520bf431067423 */ /* 0x000fc40000010006 */
[----:B------:R-:W-:Y:S02]  /*8070*/  FFMA.FTZ R4, R51, R4, 0.28857114911079406738 ;  /* 0x3e93bf9933047423 */ /* 0x000fe40000010004 */
[----:B------:R-:W-:Y:S02]  /*8080*/  FFMA.FTZ R25, R24, R25, 0.28857114911079406738 ;  /* 0x3e93bf9918197423 */ /* 0x000fe40000010019 */
[----:B------:R-:W-:Y:S02]  /*8090*/  FFMA.FTZ R5, R50, R5, 0.28857114911079406738 ;  /* 0x3e93bf9932057423 */ /* 0x000fe40000010005 */
[----:B------:R-:W-:Y:S02]  /*80a0*/  @!P0 FMUL R13, R13, 16777216 ;  /* 0x4b8000000d0d8820 */ /* 0x000fe40000400000 */
[----:B------:R-:W-:Y:S02]  /*80b0*/  FFMA.FTZ R6, R49, R6, -0.24046532809734344482 ;  /* 0xbe763c8b31067423 */ /* 0x000fe40000010006 */
[----:B------:R-:W-:-:S02]  /*80c0*/  FFMA.FTZ R4, R51, R4, -0.36067417263984680176 ;  /* 0xbeb8aa4933047423 */ /* 0x000fc40000010004 */
[----:B------:R-:W-:Y:S02]  /*80d0*/  FFMA.FTZ R25, R24, R25, -0.36067417263984680176 ;  /* 0xbeb8aa4918197423 */ /* 0x000fe40000010019 */
[----:B------:R-:W-:Y:S02]  /*80e0*/  FFMA.FTZ R5, R50, R5, -0.36067417263984680176 ;  /* 0xbeb8aa4932057423 */ /* 0x000fe40000010005 */
[----:B------:R-:W-:Y:S01]  /*80f0*/  FMUL R91, R150, R13 ;  /* 0x0000000d965b7220 */ /* 0x000fe20000400000 */
[----:B------:R-:W-:Y:S01]  /*8100*/  F2FP.BF16.PACK_AB R13, R135, R156 ;  /* 0x0000009c870d723e */ /* 0x000fe200000010ff */
[----:B------:R-:W-:Y:S02]  /*8110*/  @P1 FMUL R69, R69, 0.25 ;  /* 0x3e80000045451820 */ /* 0x000fe40000400000 */
[----:B------:R-:W-:Y:S01]  /*8120*/  @P1 FMUL R68, R68, 0.25 ;  /* 0x3e80000044441820 */ /* 0x000fe20000400000 */
[----:B------:R-:W-:Y:S01]  /*8130*/  F2FP.BF16.PACK_AB R95, R90, R91 ;  /* 0x0000005b5a5f723e */ /* 0x000fe200000010ff */
[----:B------:R-:W-:Y:S01]  /*8140*/  @P1 FMUL R153, R153, 0.25 ;  /* 0x3e80000099991820 */ /* 0x000fe20000400000 */
[----:B------:R0:W-:Y:S01]  /*8150*/  STS.128 [R76+0x400], R12 ;  /* 0x0004000c4c007388 */ /* 0x0001e20000000c00 */
[----:B------:R-:W-:-:S02]  /*8160*/  @P1 FMUL R152, R152, 0.25 ;  /* 0x3e80000098981820 */ /* 0x000fc40000400000 */
[----:B------:R-:W-:Y:S01]  /*8170*/  @P1 FMUL R137, R137, 0.25 ;  /* 0x3e80000089891820 */ /* 0x000fe20000400000 */
[----:B------:R-:W-:Y:S01]  /*8180*/  BAR.SYNC.DEFER_BLOCKING 0x0 ;  /* 0x0000000000007b1d */ /* 0x000fe20000010000 */
        /* <DEDUP_REMOVED lines=11> */
[----:B------:R-:W-:Y:S01]  /*8240*/  @P1 FMUL R105, R105, 0.25 ;  /* 0x3e80000069691820 */ /* 0x000fe20000400000 */
[----:B------:R-:W-:Y:S01]  /*8250*/  LDS.128 R52, [R228] ;  /* 0x00000000e4347984 */ /* 0x000fe20000000c00 */
[----:B------:R-:W-:Y:S01]  /*8260*/  @P1 FMUL R104, R104, 0.25 ;  /* 0x3e80000068681820 */ /* 0x000fe20000400000 */
[----:B------:R-:W-:Y:S01]  /*8270*/  ISETP.GE.U32.AND P1, PT, R44, 0x7f800000, PT ;  /* 0x7f8000002c00780c */ /* 0x000fe20003f26070 */
[----:B------:R-:W-:Y:S02]  /*8280*/  FFMA.FTZ R6, R49, R6, 0.28857114911079406738 ;  /* 0x3e93bf9931067423 */ /* 0x000fe40000010006 */
[----:B------:R-:W-:Y:S02]  /*8290*/  FFMA.FTZ R4, R51, R4, 0.48089820146560668945 ;  /* 0x3ef6384a33047423 */ /* 0x000fe40000010004 */
[----:B------:R-:W-:Y:S02]  /*82a0*/  FFMA.FTZ R25, R24, R25, 0.48089820146560668945 ;  /* 0x3ef6384a18197423 */ /* 0x000fe40000010019 */
[----:B------:R-:W-:-:S02]  /*82b0*/  FFMA.FTZ R5, R50, R5, 0.48089820146560668945 ;  /* 0x3ef6384a32057423 */ /* 0x000fc40000010005 */
        /* <DEDUP_REMOVED lines=18> */
[----:B------:R-:W-:Y:S01]  /*83e0*/  ISETP.GE.U32.AND P0, PT, R43, 0x7f800000, PT ;  /* 0x7f8000002b00780c */ /* 0x000fe20003f06070 */
[----:B------:R-:W-:-:S02]  /*83f0*/  FFMA.FTZ R6, R49, R6, -0.36067417263984680176 ;  /* 0xbeb8aa4931067423 */ /* 0x000fc40000010006 */
[----:B------:R-:W-:Y:S02]  /*8400*/  FFMA.FTZ R4, R51, R4, -0.72134751081466674805 ;  /* 0xbf38aa3b33047423 */ /* 0x000fe40000010004 */
[----:B------:R-:W-:Y:S02]  /*8410*/  FFMA.FTZ R25, R24, R25, -0.72134751081466674805 ;  /* 0xbf38aa3b18197423 */ /* 0x000fe40000010019 */
[----:B------:R-:W-:Y:S02]  /*8420*/  FFMA.FTZ R5, R50, R5, -0.72134751081466674805 ;  /* 0xbf38aa3b32057423 */ /* 0x000fe40000010005 */
[----:B------:R-:W-:Y:S02]  /*8430*/  FFMA.FTZ R6, R49, R6, 0.48089820146560668945 ;  /* 0x3ef6384a31067423 */ /* 0x000fe40000010006 */
[----:B------:R-:W-:Y:S02]  /*8440*/  FMUL R4, R51, R4 ;  /* 0x0000000433047220 */ /* 0x000fe40000400000 */
[----:B------:R-:W-:-:S02]  /*8450*/  FMUL R25, R24, R25 ;  /* 0x0000001918197220 */ /* 0x000fc40000400000 */
[----:B------:R-:W-:Y:S02]  /*8460*/  FMUL R5, R50, R5 ;  /* 0x0000000532057220 */ /* 0x000fe40000400000 */
[----:B------:R-:W-:Y:S02]  /*8470*/  FFMA.FTZ R6, R49, R6, -0.72134751081466674805 ;  /* 0xbf38aa3b31067423 */ /* 0x000fe40000010006 */
[----:B------:R-:W-:Y:S02]  /*8480*/  FMUL R4, R51, R4 ;  /* 0x0000000433047220 */ /* 0x000fe40000400000 */
[----:B------:R-:W-:Y:S02]  /*8490*/  FMUL R25, R24, R25 ;  /* 0x0000001918197220 */ /* 0x000fe40000400000 */
[----:B------:R-:W-:Y:S02]  /*84a0*/  FMUL R5, R50, R5 ;  /* 0x0000000532057220 */ /* 0x000fe40000400000 */
[----:B------:R-:W-:-:S02]  /*84b0*/  FMUL R6, R49, R6 ;  /* 0x0000000631067220 */ /* 0x000fc40000400000 */
[----:B------:R-:W-:Y:S01]  /*84c0*/  FFMA.FTZ R51, R51, 1.4426950216293334961, R4 ;  /* 0x3fb8aa3b33337823 */ /* 0x000fe20000010004 */
[----:B------:R-:W-:Y:S01]  /*84d0*/  @P0 MOV R4, 0x7f800000 ;  /* 0x7f80000000040802 */ /* 0x000fe20000000f00 */
[----:B------:R-:W-:Y:S01]  /*84e0*/  FFMA.FTZ R24, R24, 1.4426950216293334961, R25 ;  /* 0x3fb8aa3b18187823 */ /* 0x000fe20000010019 */
[----:B------:R-:W-:Y:S01]  /*84f0*/  F2FP.BF16.PACK_AB R25, R40, R41 ;  /* 0x000000292819723e */ /* 0x000fe200000010ff */
[----:B------:R-:W-:Y:S02]  /*8500*/  FFMA.FTZ R5, R50, 1.4426950216293334961, R5 ;  /* 0x3fb8aa3b32057823 */ /* 0x000fe40000010005 */
[----:B------:R-:W-:Y:S02]  /*8510*/  FMUL R6, R49, R6 ;  /* 0x0000000631067220 */ /* 0x000fe40000400000 */
[----:B------:R-:W-:Y:S01]  /*8520*/  FADD R227, R227, R24 ;  /* 0x00000018e3e37221 */ /* 0x000fe20000000000 */
[----:B------:R-:W-:Y:S01]  /*8530*/  F2FP.BF16.PACK_AB R24, R42, R47 ;  /* 0x0000002f2a18723e */ /* 0x000fe200000010ff */
[----:B------:R-:W-:Y:S01]  /*8540*/  FADD R16, R16, R5 ;  /* 0x0000000510107221 */ /* 0x000fe20000000000 */
[----:B------:R-:W-:Y:S01]  /*8550*/  @P1 MOV R5, 0x7f800000 ;  /* 0x7f80000000051802 */ /* 0x000fe20000000f00 */
[----:B------:R-:W-:Y:S01]  /*8560*/  @P0 FFMA.FTZ R227, R43, R4, +INF ;  /* 0x7f8000002be30423 */ /* 0x000fe20000010004 */
[----:B------:R-:W-:Y:S01]  /*8570*/  @P5 MOV R4, 0x7f800000 ;  /* 0x7f80000000045802 */ /* 0x000fe20000000f00 */
[----:B------:R-:W-:Y:S01]  /*8580*/  FFMA.FTZ R49, R49, 1.4426950216293334961, R6 ;  /* 0x3fb8aa3b31317823 */ /* 0x000fe20000010006 */
[----:B------:R-:W-:Y:S01]  /*8590*/  FSETP.NEU.AND P0, PT, R46, RZ, PT ;  /* 0x000000ff2e00720b */ /* 0x000fe20003f0d000 */
[----:B------:R-:W-:Y:S01]  /*85a0*/  FADD R63, R48, R51 ;  /* 0x00000033303f7221 */ /* 0x000fe20000000000 */
[----:B------:R-:W1:Y:S01]  /*85b0*/  LDS.128 R40, [R231] ;  /* 0x00000000e7287984 */ /* 0x000e620000000c00 */
[----:B------:R-:W-:-:S02]  /*85c0*/  FADD R226, R226, R49 ;  /* 0x00000031e2e27221 */ /* 0x000fc40000000000 */
[----:B------:R-:W-:Y:S01]  /*85d0*/  @P1 FFMA.FTZ R63, R44, R5, +INF ;  /* 0x7f8000002c3f1423 */ /* 0x000fe20000010005 */
[C---:B------:R-:W-:Y:S01]  /*85e0*/  FSETP.NEU.AND P1, PT, R45.reuse, RZ, PT ;  /* 0x000000ff2d00720b */ /* 0x040fe20003f2d000 */
[----:B------:R-:W-:Y:S01]  /*85f0*/  @P5 FFMA.FTZ R16, R45, R4, +INF ;  /* 0x7f8000002d105423 */ /* 0x000fe20000010004 */
[----:B------:R-:W-:Y:S01]  /*8600*/  LDS.128 R48, [R229] ;  /* 0x00000000e5307984 */ /* 0x000fe20000000c00 */
[----:B------:R-:W-:Y:S01]  /*8610*/  @P4 FFMA.FTZ R226, R46, R7, +INF ;  /* 0x7f8000002ee24423 */ /* 0x000fe20000010007 */
[----:B------:R-:W-:Y:S01]  /*8620*/  FSEL R63, R63, -INF , P2 ;  /* 0xff8000003f3f7808 */ /* 0x000fe20001000000 */
[C---:B------:R-:W-:Y:S01]  /*8630*/  FMUL R117, R150.reuse, R117 ;  /* 0x0000007596757220 */ /* 0x040fe20000400000 */
[----:B------:R-:W2:Y:S01]  /*8640*/  LDS.128 R44, [R230] ;  /* 0x00000000e62c7984 */ /* 0x000ea20000000c00 */
[----:B------:R-:W-:Y:S01]  /*8650*/  FMUL R116, R150, R116 ;  /* 0x0000007496747220 */ /* 0x000fe20000400000 */
[----:B------:R-:W-:Y:S01]  /*8660*/  FSEL R16, R16, -INF , P1 ;  /* 0xff80000010107808 */ /* 0x000fe20000800000 */
[C---:B------:R-:W-:Y:S01]  /*8670*/  FMUL R113, R150.reuse, R113 ;  /* 0x0000007196717220 */ /* 0x040fe20000400000 */
[----:B------:R-:W-:Y:S01]  /*8680*/  BAR.SYNC.DEFER_BLOCKING 0x0 ;  /* 0x0000000000007b1d */ /* 0x000fe20000010000 */
[C---:B------:R-:W-:Y:S01]  /*8690*/  FMUL R112, R150.reuse, R112 ;  /* 0x0000007096707220 */ /* 0x040fe20000400000 */
[----:B------:R-:W-:Y:S01]  /*86a0*/  F2FP.BF16.PACK_AB R7, R117, R116 ;  /* 0x000000747507723e */ /* 0x000fe200000010ff */
[----:B------:R-:W-:-:S02]  /*86b0*/  FMUL R109, R150, R109 ;  /* 0x0000006d966d7220 */ /* 0x000fc40000400000 */
[C---:B------:R-:W-:Y:S01]  /*86c0*/  FMUL R108, R150.reuse, R108 ;  /* 0x0000006c966c7220 */ /* 0x040fe20000400000 */
[----:B------:R-:W-:Y:S01]  /*86d0*/  F2FP.BF16.PACK_AB R6, R113, R112 ;  /* 0x000000707106723e */ /* 0x000fe200000010ff */
[C---:B------:R-:W-:Y:S02]  /*86e0*/  FMUL R105, R150.reuse, R105 ;  /* 0x0000006996697220 */ /* 0x040fe40000400000 */
[C---:B------:R-:W-:Y:S01]  /*86f0*/  FMUL R104, R150.reuse, R104 ;  /* 0x0000006896687220 */ /* 0x040fe20000400000 */
[----:B------:R-:W-:Y:S01]  /*8700*/  F2FP.BF16.PACK_AB R5, R109, R108 ;  /* 0x0000006c6d05723e */ /* 0x000fe200000010ff */
        /* <DEDUP_REMOVED lines=8> */
[----:B------:R-:W-:-:S02]  /*8790*/  FMUL R137, R150, R137 ;  /* 0x0000008996897220 */ /* 0x000fc40000400000 */
[C---:B------:R-:W-:Y:S01]  /*87a0*/  FMUL R136, R150.reuse, R136 ;  /* 0x0000008896887220 */ /* 0x040fe20000400000 */
[----:B0-----:R-:W-:Y:S01]  /*87b0*/  F2FP.BF16.PACK_AB R15, R153, R152 ;  /* 0x00000098990f723e */ /* 0x001fe200000010ff */
[C---:B------:R-:W-:Y:S01]  /*87c0*/  FMUL R125, R150.reuse, R125 ;  /* 0x0000007d967d7220 */ /* 0x040fe20000400000 */
[----:B------:R-:W-:Y:S01]  /*87d0*/  STS.128 [R76], R4 ;  /* 0x000000044c007388 */ /* 0x000fe20000000c00 */
[C---:B------:R-:W-:Y:S01]  /*87e0*/  FMUL R124, R150.reuse, R124 ;  /* 0x0000007c967c7220 */ /* 0x040fe20000400000 */
[----:B------:R-:W-:Y:S01]  /*87f0*/  F2FP.BF16.PACK_AB R14, R137, R136 ;  /* 0x00000088890e723e */ /* 0x000fe200000010ff */
[C---:B------:R-:W-:Y:S01]  /*8800*/  FMUL R121, R150.reuse, R121 ;  /* 0x0000007996797220 */ /* 0x040fe20000400000 */
[----:B------:R-:W-:Y:S01]  /*8810*/  STS.128 [R76+0x80], R8 ;  /* 0x000080084c007388 */ /* 0x000fe20000000c00 */
[----:B------:R-:W-:Y:S01]  /*8820*/  FMUL R120, R150, R120 ;  /* 0x0000007896787220 */ /* 0x000fe20000400000 */
[----:B------:R-:W-:Y:S01]  /*8830*/  F2FP.BF16.PACK_AB R13, R125, R124 ;  /* 0x0000007c7d0d723e */ /* 0x000fe200000010ff */
[----:B------:R-:W-:Y:S01]  /*8840*/  FFMA R16, R16, 0.69314718246459960938, R61 ;  /* 0x3f31721810107823 */ /* 0x000fe2000000003d */
[----:B------:R-:W-:Y:S02]  /*8850*/  STS.128 [R76+0x400], R20 ;  /* 0x000400144c007388 */ /* 0x000fe40000000c00 */
[----:B------:R-:W-:-:S02]  /*8860*/  F2FP.BF16.PACK_AB R12, R121, R120 ;  /* 0x00000078790c723e */ /* 0x000fc400000010ff */
[----:B------:R-:W-:Y:S04]  /*8870*/  STS.128 [R76+0x480], R24 ;  /* 0x000480184c007388 */ /* 0x000fe80000000c00 */
[----:B------:R-:W-:Y:S06]  /*8880*/  BAR.SYNC.DEFER_BLOCKING 0x0 ;  /* 0x0000000000007b1d */ /* 0x000fec0000010000 */
[----:B------:R-:W0:Y:S04]  /*8890*/  LDS.128 R24, [R231] ;  /* 0x00000000e7187984 */ /* 0x000e280000000c00 */
[----:B------:R-:W3:Y:S04]  /*88a0*/  LDS.128 R28, [R230] ;  /* 0x00000000e61c7984 */ /* 0x000ee80000000c00 */
[----:B------:R-:W4:Y:S04]  /*88b0*/  LDS.128 R32, [R229] ;  /* 0x00000000e5207984 */ /* 0x000f280000000c00 */
[----:B------:R-:W5:Y:S04]  /*88c0*/  LDS.128 R36, [R228] ;  /* 0x00000000e4247984 */ /* 0x000f680000000c00 */
[----:B------:R-:W-:Y:S06]  /*88d0*/  BAR.SYNC.DEFER_BLOCKING 0x0 ;  /* 0x0000000000007b1d */ /* 0x000fec0000010000 */
[----:B------:R-:W-:Y:S04]  /*88e0*/  STS.128 [R76], R12 ;  /* 0x0000000c4c007388 */ /* 0x000fe80000000c00 */
[----:B------:R0:W-:Y:S04]  /*88f0*/  STS.128 [R76+0x80], R56 ;  /* 0x000080384c007388 */ /* 0x0001e80000000c00 */
[----:B------:R-:W-:Y:S04]  /*8900*/  STS.128 [R76+0x400], R68 ;  /* 0x000400444c007388 */ /* 0x000fe80000000c00 */
[----:B------:R1:W-:Y:S04]  /*8910*/  STS.128 [R76+0x480], R64 ;  /* 0x000480404c007388 */ /* 0x0003e80000000c00 */
[----:B------:R-:W-:Y:S01]  /*8920*/  BAR.SYNC.DEFER_BLOCKING 0x0 ;  /* 0x0000000000007b1d */ /* 0x000fe20000010000 */
[----:B0-----:R-:W-:-:S02]  /*8930*/  F2FP.BF16.PACK_AB R59, R85, R86 ;  /* 0x00000056553b723e */ /* 0x001fc400000010ff */
[----:B------:R-:W-:Y:S02]  /*8940*/  F2FP.BF16.PACK_AB R58, R87, R122 ;  /* 0x0000007a573a723e */ /* 0x000fe400000010ff */
[----:B------:R-:W-:Y:S02]  /*8950*/  F2FP.BF16.PACK_AB R85, R83, R78 ;  /* 0x0000004e5355723e */ /* 0x000fe400000010ff */
[----:B------:R-:W-:Y:S02]  /*8960*/  F2FP.BF16.PACK_AB R56, R129, R130 ;  /* 0x000000828138723e */ /* 0x000fe400000010ff */
[----:B------:R-:W-:Y:S02]  /*8970*/  F2FP.BF16.PACK_AB R57, R123, R128 ;  /* 0x000000807b39723e */ /* 0x000fe400000010ff */
[----:B------:R-:W-:Y:S02]  /*8980*/  F2FP.BF16.PACK_AB R86, R3, R72 ;  /* 0x000000480356723e */ /* 0x000fe400000010ff */
[----:B------:R-:W-:-:S02]  /*8990*/  F2FP.BF16.PACK_AB R83, R75, R18 ;  /* 0x000000124b53723e */ /* 0x000fc400000010ff */
[----:B------:R-:W-:Y:S02]  /*89a0*/  F2FP.BF16.PACK_AB R87, R74, R19 ;  /* 0x000000134a57723e */ /* 0x000fe400000010ff */
[----:B------:R-:W-:Y:S02]  /*89b0*/  MOV R123, c[0x0][0x1c8] ;  /* 0x00007200007b7a02 */ /* 0x000fe40000000f00 */
[----:B-1----:R-:W-:Y:S01]  /*89c0*/  PRMT R64, R40, 0x7632, R64 ;  /* 0x0000763228407816 */ /* 0x002fe20000000040 */
[----:B------:R-:W0:Y:S01]  /*89d0*/  LDS.128 R8, [R231] ;  /* 0x00000000e7087984 */ /* 0x000e220000000c00 */
[C---:B------:R-:W-:Y:S01]  /*89e0*/  SHF.L.U32 R3, R123.reuse, 0x1, RZ ;  /* 0x000000017b037819 */ /* 0x040fe200000006ff */
[C---:B------:R-:W-:Y:S01]  /*89f0*/  IMAD R65, R123.reuse, 0x6, RZ ;  /* 0x000000067b417824 */ /* 0x040fe200078e02ff */
[-C--:B------:R-:W-:Y:S01]  /*8a00*/  LEA R18, P5, R123, R126.reuse, 0x2 ;  /* 0x0000007e7b127211 */ /* 0x080fe200078a10ff */
[----:B------:R-:W1:Y:S01]  /*8a10*/  LDS.128 R4, [R230] ;  /* 0x00000000e6047984 */ /* 0x000e620000000c00 */
[----:B------:R-:W-:Y:S01]  /*8a20*/  IADD3 R2, P4, R3, R126, RZ ;  /* 0x0000007e03027210 */ /* 0x000fe20007f9e0ff */
[----:B------:R-:W-:Y:S01]  /*8a30*/  IMAD R69, R123, 0xa, RZ ;  /* 0x0000000a7b457824 */ /* 0x000fe200078e02ff */
[-C--:B------:R-:W-:Y:S01]  /*8a40*/  LEA.HI.X.SX32 R19, R3, R127.reuse, 0x1, P5 ;  /* 0x0000007f03137211 */ /* 0x080fe200028f0eff */
[----:B------:R-:W0:Y:S01]  /*8a50*/  LDS.128 R20, [R229] ;  /* 0x00000000e5147984 */ /* 0x000e220000000c00 */
[C---:B------:R-:W-:Y:S01]  /*8a60*/  LEA.HI.X.SX32 R3, R123.reuse, R127, 0x1, P4 ;  /* 0x0000007f7b037211 */ /* 0x040fe200020f0eff */
[C---:B------:R-:W-:Y:S01]  /*8a70*/  IMAD R71, R123.reuse, 0xc, RZ ;  /* 0x0000000c7b477824 */ /* 0x040fe200078e02ff */
[C---:B------:R-:W-:Y:S01]  /*8a80*/  SHF.L.U32 R67, R123.reuse, 0x3, RZ ;  /* 0x000000037b437819 */ /* 0x040fe200000006ff */
[----:B------:R-:W0:Y:S01]  /*8a90*/  LDS.128 R12, [R228] ;  /* 0x00000000e40c7984 */ /* 0x000e220000000c00 */
[C---:B------:R-:W-:Y:S01]  /*8aa0*/  IMAD R73, R123.reuse, 0xe, RZ ;  /* 0x0000000e7b497824 */ /* 0x040fe200078e02ff */
[CC--:B------:R-:W-:Y:S01]  /*8ab0*/  LEA R191, R123.reuse, -R123.reuse, 0x6 ;  /* 0x8000007b7bbf7211 */ /* 0x0c0fe200078e30ff */
[C---:B------:R-:W-:Y:S01]  /*8ac0*/  IMAD R75, R123.reuse, 0x12, RZ ;  /* 0x000000127b4b7824 */ /* 0x040fe200078e02ff */
[----:B------:R-:W-:Y:S01]  /*8ad0*/  BAR.SYNC.DEFER_BLOCKING 0x0 ;  /* 0x0000000000007b1d */ /* 0x000fe20000010000 */
[C---:B------:R-:W-:Y:S01]  /*8ae0*/  IMAD R77, R123.reuse, 0x14, RZ ;  /* 0x000000147b4d7824 */ /* 0x040fe200078e02ff */
[C---:B------:R-:W-:Y:S01]  /*8af0*/  SHF.L.U32 R193, R123.reuse, 0x6, RZ ;  /* 0x000000067bc17819 */ /* 0x040fe200000006ff */
[C---:B------:R-:W-:Y:S01]  /*8b00*/  IMAD R79, R123.reuse, 0x1a, RZ ;  /* 0x0000001a7b4f7824 */ /* 0x040fe200078e02ff */
[C---:B------:R-:W-:Y:S01]  /*8b10*/  LEA R195, R123.reuse, R123, 0x6 ;  /* 0x0000007b7bc37211 */ /* 0x040fe200078e30ff */
[----:B------:R-:W-:-:S02]  /*8b20*/  IMAD R137, R123, 0x24, RZ ;  /* 0x000000247b897824 */ /* 0x000fc400078e02ff */
[C---:B------:R-:W-:Y:S02]  /*8b30*/  IMAD R141, R123.reuse, 0x26, RZ ;  /* 0x000000267b8d7824 */ /* 0x040fe400078e02ff */
[C---:B------:R-:W-:Y:S02]  /*8b40*/  IMAD R145, R123.reuse, 0x28, RZ ;  /* 0x000000287b917824 */ /* 0x040fe400078e02ff */
[C---:B------:R-:W-:Y:S02]  /*8b50*/  IMAD R149, R123.reuse, 0x2a, RZ ;  /* 0x0000002a7b957824 */ /* 0x040fe400078e02ff */
[C---:B------:R-:W-:Y:S02]  /*8b60*/  IMAD R153, R123.reuse, 0x2c, RZ ;  /* 0x0000002c7b997824 */ /* 0x040fe400078e02ff */
[C---:B------:R-:W-:Y:S02]  /*8b70*/  IMAD R157, R123.reuse, 0x2e, RZ ;  /* 0x0000002e7b9d7824 */ /* 0x040fe400078e02ff */
[----:B------:R-:W-:-:S02]  /*8b80*/  IMAD R161, R123, 0x30, RZ ;  /* 0x000000307ba17824 */ /* 0x000fc400078e02ff */
[C---:B------:R-:W-:Y:S02]  /*8b90*/  IMAD R165, R123.reuse, 0x32, RZ ;  /* 0x000000327ba57824 */ /* 0x040fe400078e02ff */
[C---:B------:R-:W-:Y:S02]  /*8ba0*/  IMAD R169, R123.reuse, 0x34, RZ ;  /* 0x000000347ba97824 */ /* 0x040fe400078e02ff */
[C---:B------:R-:W-:Y:S01]  /*8bb0*/  IMAD R173, R123.reuse, 0x36, RZ ;  /* 0x000000367bad7824 */ /* 0x040fe200078e02ff */
[----:B------:R-:W-:Y:S01]  /*8bc0*/  STS.128 [R76], R92 ;  /* 0x0000005c4c007388 */ /* 0x000fe20000000c00 */
[C---:B------:R-:W-:Y:S02]  /*8bd0*/  IMAD R177, R123.reuse, 0x38, RZ ;  /* 0x000000387bb17824 */ /* 0x040fe400078e02ff */
[C---:B------:R-:W-:Y:S01]  /*8be0*/  IMAD R181, R123.reuse, 0x3a, RZ ;  /* 0x0000003a7bb57824 */ /* 0x040fe200078e02ff */
[----:B------:R0:W-:Y:S01]  /*8bf0*/  STS.128 [R76+0x80], R56 ;  /* 0x000080384c007388 */ /* 0x0001e20000000c00 */
[----:B------:R-:W-:-:S02]  /*8c00*/  IMAD R185, R123, 0x3c, RZ ;  /* 0x0000003c7bb97824 */ /* 0x000fc400078e02ff */
[C---:B------:R-:W-:Y:S01]  /*8c10*/  IMAD R189, R123.reuse, 0x3e, RZ ;  /* 0x0000003e7bbd7824 */ /* 0x040fe200078e02ff */
[----:B------:R1:W-:Y:S01]  /*8c20*/  STS.128 [R76+0x400], R80 ;  /* 0x000400504c007388 */ /* 0x0003e20000000c00 */
[C---:B------:R-:W-:Y:S02]  /*8c30*/  IMAD R197, R123.reuse, 0x42, RZ ;  /* 0x000000427bc57824 */ /* 0x040fe400078e02ff */
[C---:B------:R-:W-:Y:S01]  /*8c40*/  IMAD R201, R123.reuse, 0x44, RZ ;  /* 0x000000447bc97824 */ /* 0x040fe200078e02ff */
[----:B------:R2:W-:Y:S01]  /*8c50*/  STS.128 [R76+0x480], R84 ;  /* 0x000480544c007388 */ /* 0x0005e20000000c00 */
[C---:B------:R-:W-:Y:S02]  /*8c60*/  IMAD R209, R123.reuse, 0x48, RZ ;  /* 0x000000487bd17824 */ /* 0x040fe400078e02ff */
[C---:B------:R-:W-:Y:S01]  /*8c70*/  IMAD R205, R123.reuse, 0x46, RZ ;  /* 0x000000467bcd7824 */ /* 0x040fe200078e02ff */
[----:B------:R-:W-:Y:S01]  /*8c80*/  BAR.SYNC.DEFER_BLOCKING 0x0 ;  /* 0x0000000000007b1d */ /* 0x000fe20000010000 */
[----:B------:R-:W-:-:S02]  /*8c90*/  IMAD R213, R123, 0x4a, RZ ;  /* 0x0000004a7bd57824 */ /* 0x000fc400078e02ff */
[C---:B------:R-:W-:Y:S01]  /*8ca0*/  IMAD R221, R123.reuse, 0x4e, RZ ;  /* 0x0000004e7bdd7824 */ /* 0x040fe200078e02ff */
[C---:B0-----:R-:W-:Y:S01]  /*8cb0*/  LEA R57, R123.reuse, R123, 0x1 ;  /* 0x0000007b7b397211 */ /* 0x041fe200078e08ff */
[----:B------:R-:W-:Y:S01]  /*8cc0*/  IMAD R135, R123, 0x23, RZ ;  /* 0x000000237b877824 */ /* 0x000fe200078e02ff */
[-C--:B------:R-:W-:Y:S01]  /*8cd0*/  IADD3 R56, P5, R65, R126.reuse, RZ ;  /* 0x0000007e41387210 */ /* 0x080fe20007fbe0ff */
[C---:B------:R-:W-:Y:S01]  /*8ce0*/  IMAD R139, R123.reuse, 0x25, RZ ;  /* 0x000000257b8b7824 */ /* 0x040fe200078e02ff */
[C---:B------:R-:W-:Y:S01]  /*8cf0*/  SHF.L.U32 R59, R123.reuse, 0x2, RZ ;  /* 0x000000027b3b7819 */ /* 0x040fe200000006ff */
[----:B-1----:R-:W-:Y:S01]  /*8d00*/  IMAD R81, R123, 0x1c, RZ ;  /* 0x0000001c7b517824 */ /* 0x002fe200078e02ff */
[----:B------:R-:W-:Y:S01]  /*8d10*/  LEA.HI.X.SX32 R57, R57, R127, 0x1, P5 ;  /* 0x0000007f39397211 */ /* 0x000fe200028f0eff */
[C---:B------:R-:W-:Y:S01]  /*8d20*/  IMAD R217, R123.reuse, 0x4c, RZ ;  /* 0x0000004c7bd97824 */ /* 0x040fe200078e02ff */
[C---:B------:R-:W-:Y:S01]  /*8d30*/  LEA R58, P4, R123.reuse, R126, 0x3 ;  /* 0x0000007e7b3a7211 */ /* 0x040fe200078818ff */
[----:B------:R-:W-:-:S02]  /*8d40*/  IMAD R225, R123, 0x50, RZ ;  /* 0x000000507be17824 */ /* 0x000fc400078e02ff */
[----:B------:R-:W-:Y:S01]  /*8d50*/  IMAD R143, R123, 0x27, RZ ;  /* 0x000000277b8f7824 */ /* 0x000fe200078e02ff */
[----:B------:R-:W-:Y:S01]  /*8d60*/  LEA.HI.X.SX32 R59, R59, R127, 0x1, P4 ;  /* 0x0000007f3b3b7211 */ /* 0x000fe200020f0eff */
[C---:B------:R-:W-:Y:S02]  /*8d70*/  IMAD R133, R123.reuse, 0x52, RZ ;  /* 0x000000527b857824 */ /* 0x040fe400078e02ff */
[C---:B------:R-:W-:Y:S02]  /*8d80*/  IMAD R147, R123.reuse, 0x29, RZ ;  /* 0x000000297b937824 */ /* 0x040fe400078e02ff */
[C---:B------:R-:W-:Y:S02]  /*8d90*/  IMAD R151, R123.reuse, 0x2b, RZ ;  /* 0x0000002b7b977824 */ /* 0x040fe400078e02ff */
[C---:B------:R-:W-:Y:S01]  /*8da0*/  IMAD R155, R123.reuse, 0x2d, RZ ;  /* 0x0000002d7b9b7824 */ /* 0x040fe200078e02ff */
[----:B------:R0:W-:Y:S01]  /*8db0*/  STG.E.U16 [R126.64], R40 ;  /* 0x000000287e007986 */ /* 0x0001e2000c101504 */
[----:B------:R-:W-:-:S02]  /*8dc0*/  IMAD R159, R123, 0x2f, RZ ;  /* 0x0000002f7b9f7824 */ /* 0x000fc400078e02ff */
[C---:B------:R-:W-:Y:S01]  /*8dd0*/  IMAD R163, R123.reuse, 0x31, RZ ;  /* 0x000000317ba37824 */ /* 0x040fe200078e02ff */
[----:B------:R1:W-:Y:S01]  /*8de0*/  STG.E.U16 [R2.64], R64 ;  /* 0x0000004002007986 */ /* 0x0003e2000c101504 */
[C---:B------:R-:W-:Y:S02]  /*8df0*/  IMAD R167, R123.reuse, 0x33, RZ ;  /* 0x000000337ba77824 */ /* 0x040fe400078e02ff */
[C---:B------:R-:W-:Y:S01]  /*8e00*/  IMAD R89, R123.reuse, 0x6c, RZ ;  /* 0x0000006c7b597824 */ /* 0x040fe200078e02ff */
[----:B--2---:R2:W-:Y:S01]  /*8e10*/  STG.E.U16 [R18.64], R44 ;  /* 0x0000002c12007986 */ /* 0x0045e2000c101504 */
[C---:B------:R-:W-:Y:S02]  /*8e20*/  IMAD R85, R123.reuse, 0x6a, RZ ;  /* 0x0000006a7b557824 */ /* 0x040fe400078e02ff */
[C---:B------:R-:W-:Y:S01]  /*8e30*/  IMAD R93, R123.reuse, 0x6e, RZ ;  /* 0x0000006e7b5d7824 */ /* 0x040fe200078e02ff */
[----:B0-----:R-:W-:Y:S01]  /*8e40*/  PRMT R40, R48, 0x7632, R40 ;  /* 0x0000763230287816 */ /* 0x001fe20000000028 */
[----:B------:R-:W-:-:S02]  /*8e50*/  IMAD R101, R123, 0x72, RZ ;  /* 0x000000727b657824 */ /* 0x000fc400078e02ff */
[C---:B------:R-:W-:Y:S01]  /*8e60*/  IMAD R171, R123.reuse, 0x35, RZ ;  /* 0x000000357bab7824 */ /* 0x040fe200078e02ff */
[C---:B-1----:R-:W-:Y:S01]  /*8e70*/  LEA R3, R123.reuse, R123, 0x2 ;  /* 0x0000007b7b037211 */ /* 0x042fe200078e10ff */
[----:B------:R-:W-:Y:S01]  /*8e80*/  IMAD R175, R123, 0x37, RZ ;  /* 0x000000377baf7824 */ /* 0x000fe200078e02ff */
[-C--:B------:R-:W-:Y:S01]  /*8e90*/  IADD3 R2, P5, R69, R126.reuse, RZ ;  /* 0x0000007e45027210 */ /* 0x080fe20007fbe0ff */
[C---:B------:R-:W-:Y:S01]  /*8ea0*/  IMAD R97, R123.reuse, 0x70, RZ ;  /* 0x000000707b617824 */ /* 0x040fe200078e02ff */
[----:B--2---:R-:W-:Y:S01]  /*8eb0*/  PRMT R19, R44, 0x7632, R19 ;  /* 0x000076322c137816 */ /* 0x004fe20000000013 */
[----:B------:R-:W-:Y:S01]  /*8ec0*/  IMAD R105, R123, 0x74, RZ ;  /* 0x000000747b697824 */ /* 0x000fe200078e02ff */
[-C--:B------:R-:W-:Y:S01]  /*8ed0*/  IADD3 R18, P6, R71, R126.reuse, RZ ;  /* 0x0000007e47127210 */ /* 0x080fe20007fde0ff */
[----:B------:R-:W-:Y:S01]  /*8ee0*/  IMAD R179, R123, 0x39, RZ ;  /* 0x000000397bb37824 */ /* 0x000fe200078e02ff */
[----:B------:R-:W-:Y:S01]  /*8ef0*/  LEA.HI.X.SX32 R3, R3, R127, 0x1, P5 ;  /* 0x0000007f03037211 */ /* 0x000fe200028f0eff */
[----:B------:R0:W-:Y:S01]  /*8f00*/  STG.E.U16 [R56.64], R19 ;  /* 0x0000001338007986 */ /* 0x0001e2000c101504 */
[C---:B------:R-:W-:Y:S01]  /*8f10*/  LEA R64, P4, R123.reuse, R126, 0x4 ;  /* 0x0000007e7b407211 */ /* 0x040fe200078820ff */
[C---:B------:R-:W-:Y:S01]  /*8f20*/  IMAD R113, R123.reuse, 0x78, RZ ;  /* 0x000000787b717824 */ /* 0x040fe200078e02ff */
[----:B------:R-:W-:Y:S01]  /*8f30*/  PRMT R44, R52, 0x7632, R44 ;  /* 0x00007632342c7816 */ /* 0x000fe2000000002c */
[----:B------:R1:W-:Y:S01]  /*8f40*/  STG.E.U16 [R58.64], R48 ;  /* 0x000000303a007986 */ /* 0x0003e2000c101504 */
[----:B------:R-:W-:-:S02]  /*8f50*/  IMAD R109, R123, 0x76, RZ ;  /* 0x000000767b6d7824 */ /* 0x000fc400078e02ff */
[C---:B------:R-:W-:Y:S01]  /*8f60*/  IMAD R117, R123.reuse, 0x7a, RZ ;  /* 0x0000007a7b757824 */ /* 0x040fe200078e02ff */
[----:B------:R2:W-:Y:S01]  /*8f70*/  STG.E.U16 [R2.64], R40 ;  /* 0x0000002802007986 */ /* 0x0005e2000c101504 */
[C---:B------:R-:W-:Y:S02]  /*8f80*/  IMAD R125, R123.reuse, 0x7e, RZ ;  /* 0x0000007e7b7d7824 */ /* 0x040fe400078e02ff */
[----:B------:R-:W-:Y:S01]  /*8f90*/  IMAD R183, R123, 0x3b, RZ ;  /* 0x0000003b7bb77824 */ /* 0x000fe200078e02ff */
[----:B0-----:R-:W-:Y:S01]  /*8fa0*/  LEA.HI.X.SX32 R19, R65, R127, 0x1, P6 ;  /* 0x0000007f41137211 */ /* 0x001fe200030f0eff */
[C---:B------:R-:W-:Y:S01]  /*8fb0*/  IMAD R187, R123.reuse, 0x3d, RZ ;  /* 0x0000003d7bbb7824 */ /* 0x040fe200078e02ff */
[C---:B------:R-:W-:Y:S01]  /*8fc0*/  LEA R65, R123.reuse, -R123, 0x3 ;  /* 0x8000007b7b417211 */ /* 0x040fe200078e18ff */
[----:B------:R-:W-:Y:S01]  /*8fd0*/  IMAD R121, R123, 0x7c, RZ ;  /* 0x0000007c7b797824 */ /* 0x000fe200078e02ff */
[-C--:B------:R-:W-:Y:S01]  /*8fe0*/  IADD3 R56, P5, R73, R126.reuse, RZ ;  /* 0x0000007e49387210 */ /* 0x080fe20007fbe0ff */
[----:B------:R0:W-:Y:S01]  /*8ff0*/  STG.E.U16 [R18.64], R52 ;  /* 0x0000003412007986 */ /* 0x0001e2000c101504 */
[----:B-1----:R-:W-:Y:S01]  /*9000*/  IMAD R59, R123, 0xb, RZ ;  /* 0x0000000b7b3b7824 */ /* 0x002fe200078e02ff */
[----:B------:R-:W-:Y:S01]  /*9010*/  PRMT R48, R49, 0x7632, R48 ;  /* 0x0000763231307816 */ /* 0x000fe20000000030 */
[----:B------:R-:W-:Y:S01]  /*9020*/  IMAD R196, R123, 0x84, RZ ;  /* 0x000000847bc47824 */ /* 0x000fe200078e02ff */
[----:B------:R-:W-:Y:S01]  /*9030*/  LEA.HI.X.SX32 R57, R65, R127, 0x1, P5 ;  /* 0x0000007f41397211 */ /* 0x000fe200028f0eff */
[C---:B------:R-:W-:Y:S01]  /*9040*/  IMAD R194, R123.reuse, 0x82, RZ ;  /* 0x000000827bc27824 */ /* 0x040fe200078e02ff */
[C---:B--2---:R-:W-:Y:S01]  /*9050*/  LEA R3, R123.reuse, R123, 0x3 ;  /* 0x0000007b7b037211 */ /* 0x044fe200078e18ff */
[----:B------:R-:W-:Y:S01]  /*9060*/  IMAD R198, R123, 0x86, RZ ;  /* 0x000000867bc67824 */ /* 0x000fe200078e02ff */
[-C--:B------:R-:W-:Y:S01]  /*9070*/  IADD3 R2, P5, R75, R126.reuse, RZ ;  /* 0x0000007e4b027210 */ /* 0x080fe20007fbe0ff */
[----:B------:R1:W-:Y:S01]  /*9080*/  STG.E.U16 [R56.64], R44 ;  /* 0x0000002c38007986 */ /* 0x0003e2000c101504 */
[-C--:B------:R-:W-:Y:S01]  /*9090*/  LEA.HI.X.SX32 R65, R67, R127.reuse, 0x1, P4 ;  /* 0x0000007f43417211 */ /* 0x080fe200020f0eff */
[----:B------:R-:W-:Y:S01]  /*90a0*/  IMAD R67, R123, 0x16, RZ ;  /* 0x000000167b437824 */ /* 0x000fe200078e02ff */
[-C--:B0-----:R-:W-:Y:S01]  /*90b0*/  IADD3 R18, P6, R77, R126.reuse, RZ ;  /* 0x0000007e4d127210 */ /* 0x081fe20007fde0ff */
[----:B------:R-:W-:Y:S01]  /*90c0*/  IMAD R202, R123, 0x8a, RZ ;  /* 0x0000008a7bca7824 */ /* 0x000fe200078e02ff */
[-C--:B------:R-:W-:Y:S01]  /*90d0*/  LEA.HI.X.SX32 R3, R3, R127.reuse, 0x1, P5 ;  /* 0x0000007f03037211 */ /* 0x080fe200028f0eff */
[----:B------:R0:W-:Y:S01]  /*90e0*/  STG.E.U16 [R64.64], R41 ;  /* 0x0000002940007986 */ /* 0x0001e2000c101504 */
[----:B------:R-:W-:Y:S01]  /*90f0*/  PRMT R40, R41, 0x7632, R40 ;  /* 0x0000763229287816 */ /* 0x000fe20000000028 */
[----:B------:R-:W-:Y:S01]  /*9100*/  IMAD R199, R123, 0x43, RZ ;  /* 0x000000437bc77824 */ /* 0x000fe200078e02ff */
[-C--:B------:R-:W-:Y:S01]  /*9110*/  LEA.HI.X.SX32 R19, R69, R127.reuse, 0x1, P6 ;  /* 0x0000007f45137211 */ /* 0x080fe200030f0eff */
[----:B------:R-:W-:Y:S01]  /*9120*/  IMAD R69, R123, 0x18, RZ ;  /* 0x000000187b457824 */ /* 0x000fe200078e02ff */
[----:B------:R-:W-:Y:S01]  /*9130*/  PRMT R52, R53, 0x7632, R52 ;  /* 0x0000763235347816 */ /* 0x000fe20000000034 */
[----:B------:R2:W-:Y:S01]  /*9140*/  STG.E.U16 [R2.64], R40 ;  /* 0x0000002802007986 */ /* 0x0005e2000c101504 */
[-C--:B-1----:R-:W-:Y:S01]  /*9150*/  IADD3 R56, P5, R67, R126.reuse, RZ ;  /* 0x0000007e43387210 */ /* 0x082fe20007fbe0ff */
[----:B------:R-:W-:Y:S01]  /*9160*/  IMAD R200, R123, 0x88, RZ ;  /* 0x000000887bc87824 */ /* 0x000fe200078e02ff */
[-C--:B------:R-:W-:Y:S01]  /*9170*/  IADD3 R58, P4, R69, R126.reuse, RZ ;  /* 0x0000007e453a7210 */ /* 0x080fe20007f9e0ff */
[----:B------:R1:W-:Y:S01]  /*9180*/  STG.E.U16 [R18.64], R45 ;  /* 0x0000002d12007986 */ /* 0x0003e2000c101504 */
[-C--:B------:R-:W-:Y:S01]  /*9190*/  LEA.HI.X.SX32 R57, R59, R127.reuse, 0x1, P5 ;  /* 0x0000007f3b397211 */ /* 0x080fe200028f0eff */
[----:B0-----:R-:W-:Y:S01]  /*91a0*/  IMAD R65, R123, 0x1e, RZ ;  /* 0x0000001e7b417824 */ /* 0x001fe200078e02ff */
[----:B------:R-:W-:Y:S01]  /*91b0*/  LEA.HI.X.SX32 R59, R71, R127, 0x1, P4 ;  /* 0x0000007f473b7211 */ /* 0x000fe200020f0eff */
[C---:B------:R-:W-:Y:S01]  /*91c0*/  IMAD R204, R123.reuse, 0x8c, RZ ;  /* 0x0000008c7bcc7824 */ /* 0x040fe200078e02ff */
[C---:B------:R-:W-:Y:S01]  /*91d0*/  LEA R41, R123.reuse, -R123, 0x4 ;  /* 0x8000007b7b297211 */ /* 0x040fe200078e20ff */
[C---:B------:R-:W-:Y:S01]  /*91e0*/  IMAD R203, R123.reuse, 0x45, RZ ;  /* 0x000000457bcb7824 */ /* 0x040fe200078e02ff */
[CC--:B------:R-:W-:Y:S01]  /*91f0*/  LEA R44, P4, R123.reuse, R126.reuse, 0x5 ;  /* 0x0000007e7b2c7211 */ /* 0x0c0fe200078828ff */
[----:B--2---:R-:W-:Y:S01]  /*9200*/  IMAD R3, R123, 0xd, RZ ;  /* 0x0000000d7b037824 */ /* 0x004fe200078e02ff */
[-C--:B------:R-:W-:Y:S01]  /*9210*/  IADD3 R2, P5, R79, R126.reuse, RZ ;  /* 0x0000007e4f027210 */ /* 0x080fe20007fbe0ff */
[----:B------:R-:W-:Y:S01]  /*9220*/  IMAD R208, R123, 0x90, RZ ;  /* 0x000000907bd07824 */ /* 0x000fe200078e02ff */
[----:B-1----:R-:W-:Y:S01]  /*9230*/  PRMT R19, R45, 0x7632, R19 ;  /* 0x000076322d137816 */ /* 0x002fe20000000013 */
[----:B------:R-:W-:Y:S01]  /*9240*/  IMAD R206, R123, 0x8e, RZ ;  /* 0x0000008e7bce7824 */ /* 0x000fe200078e02ff */
[-C--:B------:R-:W-:Y:S01]  /*9250*/  IADD3 R18, P6, R81, R126.reuse, RZ ;  /* 0x0000007e51127210 */ /* 0x080fe20007fde0ff */
[----:B------:R-:W-:Y:S01]  /*9260*/  IMAD R210, R123, 0x92, RZ ;  /* 0x000000927bd27824 */ /* 0x000fe200078e02ff */
[-C--:B------:R-:W-:Y:S01]  /*9270*/  LEA.HI.X.SX32 R3, R3, R127.reuse, 0x1, P5 ;  /* 0x0000007f03037211 */ /* 0x080fe200028f0eff */
[----:B------:R0:W-:Y:S01]  /*9280*/  STG.E.U16 [R56.64], R19 ;  /* 0x0000001338007986 */ /* 0x0001e2000c101504 */
[----:B------:R-:W-:Y:S01]  /*9290*/  IADD3 R40, P5, R65, R126, RZ ;  /* 0x0000007e41287210 */ /* 0x000fe20007fbe0ff */
[C---:B------:R-:W-:Y:S01]  /*92a0*/  IMAD R214, R123.reuse, 0x96, RZ ;  /* 0x000000967bd67824 */ /* 0x040fe200078e02ff */
[----:B------:R-:W-:Y:S01]  /*92b0*/  SHF.L.U32 R45, R123, 0x4, RZ ;  /* 0x000000047b2d7819 */ /* 0x000fe200000006ff */
[----:B------:R1:W-:Y:S01]  /*92c0*/  STG.E.U16 [R58.64], R49 ;  /* 0x000000313a007986 */ /* 0x0003e2000c101504 */
[-C--:B------:R-:W-:Y:S01]  /*92d0*/  LEA.HI.X.SX32 R41, R41, R127.reuse, 0x1, P5 ;  /* 0x0000007f29297211 */ /* 0x080fe200028f0eff */
[----:B------:R-:W-:Y:S01]  /*92e0*/  IMAD R207, R123, 0x47, RZ ;  /* 0x000000477bcf7824 */ /* 0x000fe200078e02ff */
[----:B------:R-:W-:Y:S01]  /*92f0*/  LEA.HI.X.SX32 R45, R45, R127, 0x1, P4 ;  /* 0x0000007f2d2d7211 */ /* 0x000fe200020f0eff */
[----:B------:R2:W-:Y:S01]  /*9300*/  STG.E.U16 [R2.64], R48 ;  /* 0x0000003002007986 */ /* 0x0005e2000c101504 */
[----:B------:R-:W-:-:S02]  /*9310*/  IMAD R211, R123, 0x49, RZ ;  /* 0x000000497bd37824 */ /* 0x000fc400078e02ff */
[----:B------:R-:W-:Y:S01]  /*9320*/  IMAD R212, R123, 0x94, RZ ;  /* 0x000000947bd47824 */ /* 0x000fe200078e02ff */
[----:B0-----:R-:W-:Y:S01]  /*9330*/  LEA.HI.X.SX32 R19, R73, R127, 0x1, P6 ;  /* 0x0000007f49137211 */ /* 0x001fe200030f0eff */
[C---:B------:R-:W-:Y:S02]  /*9340*/  IMAD R57, R123.reuse, 0x22, RZ ;  /* 0x000000227b397824 */ /* 0x040fe400078e02ff */
[C---:B------:R-:W-:Y:S02]  /*9350*/  IMAD R73, R123.reuse, 0x64, RZ ;  /* 0x000000647b497824 */ /* 0x040fe400078e02ff */
[----:B------:R0:W-:Y:S01]  /*9360*/  STG.E.U16 [R18.64], R53 ;  /* 0x0000003512007986 */ /* 0x0001e2000c101504 */
[C---:B-1----:R-:W-:Y:S01]  /*9370*/  IMAD R49, R123.reuse, 0x13, RZ ;  /* 0x000000137b317824 */ /* 0x042fe200078e02ff */
[----:B--2---:R-:W-:Y:S02]  /*9380*/  LEA R3, R123, R123, 0x4 ;  /* 0x0000007b7b037211 */ /* 0x004fe400078e20ff */
[----:B------:R1:W-:Y:S01]  /*9390*/  STG.E.U16 [R40.64], R52 ;  /* 0x0000003428007986 */ /* 0x0003e2000c101504 */
[-C--:B------:R-:W-:Y:S01]  /*93a0*/  IADD3 R2, P5, R57, R126.reuse, RZ ;  /* 0x0000007e39027210 */ /* 0x080fe20007fbe0ff */
[----:B------:R-:W-:Y:S01]  /*93b0*/  IMAD R216, R123, 0x98, RZ ;  /* 0x000000987bd87824 */ /* 0x000fe200078e02ff */
[-C--:B------:R-:W-:Y:S01]  /*93c0*/  IADD3 R48, P4, R145, R126.reuse, RZ ;  /* 0x0000007e91307210 */ /* 0x080fe20007f9e0ff */
[----:B------:R2:W-:Y:S01]  /*93d0*/  STG.E.U16 [R44.64], R42 ;  /* 0x0000002a2c007986 */ /* 0x0005e2000c101504 */
[----:B------:R-:W-:Y:S01]  /*93e0*/  LEA.HI.X.SX32 R3, R3, R127, 0x1, P5 ;  /* 0x0000007f03037211 */ /* 0x000fe200028f0eff */
[----:B------:R-:W-:Y:S01]  /*93f0*/  IMAD R215, R123, 0x4b, RZ ;  /* 0x0000004b7bd77824 */ /* 0x000fe200078e02ff */
[----:B0-----:R-:W-:Y:S01]  /*9400*/  IADD3 R18, P6, R137, R126, RZ ;  /* 0x0000007e89127210 */ /* 0x001fe20007fde0ff */
[----:B------:R-:W-:-:S02]  /*9410*/  IMAD R53, R123, 0x5c, RZ ;  /* 0x0000005c7b357824 */ /* 0x000fc400078e02ff */
[C---:B------:R-:W-:Y:S01]  /*9420*/  IMAD R220, R123.reuse, 0x9c, RZ ;  /* 0x0000009c7bdc7824 */ /* 0x040fe200078e02ff */
[----:B-1----:R-:W-:Y:S01]  /*9430*/  PRMT R41, R42, 0x7632, R41 ;  /* 0x000076322a297816 */ /* 0x002fe20000000029 */
[----:B------:R-:W-:Y:S01]  /*9440*/  IMAD R218, R123, 0x9a, RZ ;  /* 0x0000009a7bda7824 */ /* 0x000fe200078e02ff */
[----:B------:R-:W-:Y:S01]  /*9450*/  LEA.HI.X.SX32 R19, R75, R127, 0x1, P6 ;  /* 0x0000007f4b137211 */ /* 0x000fe200030f0eff */
[----:B------:R-:W-:Y:S01]  /*9460*/  IMAD R222, R123, 0x9e, RZ ;  /* 0x0000009e7bde7824 */ /* 0x000fe200078e02ff */
[----:B------:R-:W-:Y:S01]  /*9470*/  IADD3 R40, P5, R141, R126, RZ ;  /* 0x0000007e8d287210 */ /* 0x000fe20007fbe0ff */
[----:B------:R0:W-:Y:S01]  /*9480*/  STG.E.U16 [R2.64], R41 ;  /* 0x0000002902007986 */ /* 0x0001e2000c101504 */
[C---:B--2---:R-:W-:Y:S01]  /*9490*/  IMAD R45, R123.reuse, 0x17, RZ ;  /* 0x000000177b2d7824 */ /* 0x044fe200078e02ff */
[----:B------:R-:W-:Y:S01]  /*94a0*/  PRMT R42, R54, 0x7632, R42 ;  /* 0x00007632362a7816 */ /* 0x000fe2000000002a */
[C---:B------:R-:W-:Y:S01]  /*94b0*/  IMAD R130, R123.reuse, 0xa2, RZ ;  /* 0x000000a27b827824 */ /* 0x040fe200078e02ff */
[----:B------:R1:W-:Y:S01]  /*94c0*/  STG.E.U16 [R18.64], R46 ;  /* 0x0000002e12007986 */ /* 0x0003e2000c101504 */
[----:B------:R-:W-:-:S02]  /*94d0*/  IMAD R219, R123, 0x4d, RZ ;  /* 0x0000004d7bdb7824 */ /* 0x000fc400078e02ff */
[C---:B------:R-:W-:Y:S02]  /*94e0*/  IMAD R223, R123.reuse, 0x4f, RZ ;  /* 0x0000004f7bdf7824 */ /* 0x040fe400078e02ff */
[C---:B------:R-:W-:Y:S02]  /*94f0*/  IMAD R224, R123.reuse, 0xa0, RZ ;  /* 0x000000a07be07824 */ /* 0x040fe400078e02ff */
[----:B------:R-:W-:Y:S01]  /*9500*/  IMAD R132, R123, 0xa4, RZ ;  /* 0x000000a47b847824 */ /* 0x000fe200078e02ff */
[-C--:B0-----:R-:W-:Y:S01]  /*9510*/  LEA.HI.X.SX32 R41, R49, R127.reuse, 0x1, P5 ;  /* 0x0000007f31297211 */ /* 0x081fe200028f0eff */
[----:B------:R-:W-:Y:S01]  /*9520*/  IMAD R3, R123, 0x15, RZ ;  /* 0x000000157b037824 */ /* 0x000fe200078e02ff */
[-C--:B------:R-:W-:Y:S01]  /*9530*/  IADD3 R2, P5, R149, R126.reuse, RZ ;  /* 0x0000007e95027210 */ /* 0x080fe20007fbe0ff */
[C---:B------:R-:W-:Y:S01]  /*9540*/  IMAD R131, R123.reuse, 0x51, RZ ;  /* 0x000000517b837824 */ /* 0x040fe200078e02ff */
[----:B-1----:R-:W-:Y:S01]  /*9550*/  PRMT R19, R46, 0x7632, R19 ;  /* 0x000076322e137816 */ /* 0x002fe20000000013 */
[----:B------:R-:W-:Y:S01]  /*9560*/  IMAD R128, R123, 0xa6, RZ ;  /* 0x000000a67b807824 */ /* 0x000fe200078e02ff */
[-C--:B------:R-:W-:Y:S01]  /*9570*/  LEA.HI.X.SX32 R49, R77, R127.reuse, 0x1, P4 ;  /* 0x0000007f4d317211 */ /* 0x080fe200020f0eff */
[----:B------:R-:W-:Y:S01]  /*9580*/  IMAD R77, R123, 0x66, RZ ;  /* 0x000000667b4d7824 */ /* 0x000fe200078e02ff */
[----:B------:R-:W-:Y:S01]  /*9590*/  LEA.HI.X.SX32 R3, R3, R127, 0x1, P5 ;  /* 0x0000007f03037211 */ /* 0x000fe200028f0eff */
[----:B------:R0:W-:Y:S01]  /*95a0*/  STG.E.U16 [R40.64], R19 ;  /* 0x0000001328007986 */ /* 0x0001e2000c101504 */
[-C--:B------:R-:W-:Y:S01]  /*95b0*/  IADD3 R18, P6, R153, R126.reuse, RZ ;  /* 0x0000007e99127210 */ /* 0x080fe20007fde0ff */
[----:B------:R-:W-:Y:S01]  /*95c0*/  IMAD R129, R123, 0x53, RZ ;  /* 0x000000537b817824 */ /* 0x000fe200078e02ff */
[----:B------:R-:W-:Y:S01]  /*95d0*/  IADD3 R44, P4, R161, R126, RZ ;  /* 0x0000007ea12c7210 */ /* 0x000fe20007f9e0ff */
[----:B------:R1:W-:Y:S01]  /*95e0*/  STG.E.U16 [R48.64], R50 ;  /* 0x0000003230007986 */ /* 0x0003e2000c101504 */
[----:B------:R-:W-:Y:S01]  /*95f0*/  PRMT R46, R47, 0x7632, R46 ;  /* 0x000076322f2e7816 */ /* 0x000fe2000000002e */
[----:B------:R-:W-:-:S02]  /*9600*/  IMAD R52, R123, 0xb8, RZ ;  /* 0x000000b87b347824 */ /* 0x000fc400078e02ff */
[C---:B------:R-:W-:Y:S02]  /*9610*/  IMAD R56, R123.reuse, 0xbc, RZ ;  /* 0x000000bc7b387824 */ /* 0x040fe400078e02ff */
[C---:B------:R-:W-:Y:S01]  /*9620*/  IMAD R64, R123.reuse, 0xc0, RZ ;  /* 0x000000c07b407824 */ /* 0x040fe200078e02ff */
[----:B0-----:R-:W-:Y:S01]  /*9630*/  PRMT R41, R50, 0x7632, R41 ;  /* 0x0000763232297816 */ /* 0x001fe20000000029 */
[----:B------:R-:W-:Y:S01]  /*9640*/  IMAD R58, R123, 0xbe, RZ ;  /* 0x000000be7b3a7824 */ /* 0x000fe200078e02ff */
[----:B------:R-:W-:Y:S01]  /*9650*/  IADD3 R40, P5, R157, R126, RZ ;  /* 0x0000007e9d287210 */ /* 0x000fe20007fbe0ff */
[----:B------:R-:W-:Y:S01]  /*9660*/  IMAD R66, R123, 0xc2, RZ ;  /* 0x000000c27b427824 */ /* 0x000fe200078e02ff */
[----:B------:R-:W-:Y:S01]  /*9670*/  LEA.HI.X.SX32 R19, R67, R127, 0x1, P6 ;  /* 0x0000007f43137211 */ /* 0x000fe200030f0eff */
[----:B------:R0:W-:Y:S01]  /*9680*/  STG.E.U16 [R2.64], R41 ;  /* 0x0000002902007986 */ /* 0x0001e2000c101504 */
[C---:B-1----:R-:W-:Y:S02]  /*9690*/  IMAD R49, R123.reuse, 0x1b, RZ ;  /* 0x0000001b7b317824 */ /* 0x042fe400078e02ff */
        /* <DEDUP_REMOVED lines=9> */
[----:B------:R-:W-:Y:S01]  /*9730*/  IMAD R72, R123, 0xc8, RZ ;  /* 0x000000c87b487824 */ /* 0x000fe200078e02ff */
[-C--:B------:R-:W-:Y:S01]  /*9740*/  LEA.HI.X.SX32 R45, R69, R127.reuse, 0x1, P4 ;  /* 0x0000007f452d7211 */ /* 0x080fe200020f0eff */
[----:B------:R0:W-:Y:S01]  /*9750*/  STG.E.U16 [R40.64], R42 ;  /* 0x0000002a28007986 */ /* 0x0001e2000c101504 */
[-C--:B------:R-:W-:Y:S01]  /*9760*/  LEA.HI.X.SX32 R3, R3, R127.reuse, 0x1, P5 ;  /* 0x0000007f03037211 */ /* 0x080fe200028f0eff */
[----:B------:R-:W-:Y:S01]  /*9770*/  IMAD R69, R123, 0x62, RZ ;  /* 0x000000627b457824 */ /* 0x000fe200078e02ff */
[-C--:B-1----:R-:W-:Y:S01]  /*9780*/  IADD3 R18, P6, R169, R126.reuse, RZ ;  /* 0x0000007ea9127210 */ /* 0x082fe20007fde0ff */
[----:B------:R1:W-:Y:S01]  /*9790*/  STG.E.U16 [R44.64], R43 ;  /* 0x0000002b2c007986 */ /* 0x0003e2000c101504 */
[----:B------:R-:W-:Y:S01]  /*97a0*/  IADD3 R48, P4, R177, R126, RZ ;  /* 0x0000007eb1307210 */ /* 0x000fe20007f9e0ff */
[----:B------:R-:W-:Y:S01]  /*97b0*/  IMAD R54, R123, 0xba, RZ ;  /* 0x000000ba7b367824 */ /* 0x000fe200078e02ff */
[----:B------:R-:W-:Y:S01]  /*97c0*/  LEA.HI.X.SX32 R19, R79, R127, 0x1, P6 ;  /* 0x0000007f4f137211 */ /* 0x000fe200030f0eff */
[----:B------:R-:W-:-:S02]  /*97d0*/  IMAD R71, R123, 0x63, RZ ;  /* 0x000000637b477824 */ /* 0x000fc400078e02ff */
[----:B------:R-:W-:Y:S01]  /*97e0*/  IMAD R76, R123, 0xcc, RZ ;  /* 0x000000cc7b4c7824 */ /* 0x000fe200078e02ff */
[----:B0-----:R-:W-:Y:S01]  /*97f0*/  PRMT R41, R43, 0x7632, R41 ;  /* 0x000076322b297816 */ /* 0x001fe20000000029 */
[----:B------:R-:W-:Y:S01]  /*9800*/  IMAD R74, R123, 0xca, RZ ;  /* 0x000000ca7b4a7824 */ /* 0x000fe200078e02ff */
[-C--:B------:R-:W-:Y:S01]  /*9810*/  IADD3 R40, P5, R173, R126.reuse, RZ ;  /* 0x0000007ead287210 */ /* 0x080fe20007fbe0ff */
[----:B------:R-:W-:Y:S01]  /*9820*/  IMAD R78, R123, 0xce, RZ ;  /* 0x000000ce7b4e7824 */ /* 0x000fe200078e02ff */
[-C--:B------:R-:W-:Y:S01]  /*9830*/  IADD3 R42, P6, R185, R126.reuse, RZ ;  /* 0x0000007eb92a7210 */ /* 0x080fe20007fde0ff */
[----:B------:R0:W-:Y:S01]  /*9840*/  STG.E.U16 [R2.64], R41 ;  /* 0x0000002902007986 */ /* 0x0001e2000c101504 */
[C---:B-1----:R-:W-:Y:S01]  /*9850*/  SHF.L.U32 R45, R123.reuse, 0x5, RZ ;  /* 0x000000057b2d7819 */ /* 0x042fe200000006ff */
[----:B------:R-:W-:Y:S01]  /*9860*/  IMAD R82, R123, 0xd2, RZ ;  /* 0x000000d27b527824 */ /* 0x000fe200078e02ff */
[----:B------:R-:W-:Y:S01]  /*9870*/  LEA.HI.X.SX32 R43, R65, R127, 0x1, P6 ;  /* 0x0000007f412b7211 */ /* 0x000fe200030f0eff */
[----:B------:R1:W-:Y:S01]  /*9880*/  STG.E.U16 [R18.64], R47 ;  /* 0x0000002f12007986 */ /* 0x0003e2000c101504 */
[----:B------:R-:W-:Y:S01]  /*9890*/  IADD3 R44, P6, R201, R126, RZ ;  /* 0x0000007ec92c7210 */ /* 0x000fe20007fde0ff */
[----:B------:R-:W-:-:S02]  /*98a0*/  IMAD R65, R123, 0x60, RZ ;  /* 0x000000607b417824 */ /* 0x000fc400078e02ff */
        /* <DEDUP_REMOVED lines=8> */
[----:B------:R-:W-:Y:S01]  /*9930*/  LEA.HI.X.SX32 R3, R3, R127, 0x1, P5 ;  /* 0x0000007f03037211 */ /* 0x000fe200028f0eff */
[C---:B------:R-:W-:Y:S01]  /*9940*/  IMAD R81, R123.reuse, 0x68, RZ ;  /* 0x000000687b517824 */ /* 0x040fe200078e02ff */
[----:B-1----:R-:W-:Y:S01]  /*9950*/  LEA R19, R123, -R123, 0x5 ;  /* 0x8000007b7b137211 */ /* 0x002fe200078e28ff */
[----:B------:R1:W-:Y:S01]  /*9960*/  STG.E.U16 [R48.64], R51 ;  /* 0x0000003330007986 */ /* 0x0003e2000c101504 */
[-C--:B------:R-:W-:Y:S01]  /*9970*/  IADD3 R18, P5, R189, R126.reuse, RZ ;  /* 0x0000007ebd127210 */ /* 0x080fe20007fbe0ff */
[----:B------:R-:W-:Y:S01]  /*9980*/  IMAD R84, R123, 0xd4, RZ ;  /* 0x000000d47b547824 */ /* 0x000fe200078e02ff */
[----:B------:R-:W-:Y:S01]  /*9990*/  PRMT R47, R55, 0x7632, R47 ;  /* 0x00007632372f7816 */ /* 0x000fe2000000002f */
[----:B------:R-:W-:Y:S01]  /*99a0*/  IMAD R83, R123, 0x69, RZ ;  /* 0x000000697b537824 */ /* 0x000fe200078e02ff */
[----:B------:R-:W-:Y:S01]  /*99b0*/  LEA.HI.X.SX32 R19, R19, R127, 0x1, P5 ;  /* 0x0000007f13137211 */ /* 0x000fe200028f0eff */
[----:B------:R-:W-:Y:S01]  /*99c0*/  IMAD R88, R123, 0xd8, RZ ;  /* 0x000000d87b587824 */ /* 0x000fe200078e02ff */
[----:B0-----:R-:W-:Y:S01]  /*99d0*/  PRMT R41, R51, 0x7632, R41 ;  /* 0x0000763233297816 */ /* 0x001fe20000000029 */
[C---:B------:R-:W-:Y:S01]  /*99e0*/  IMAD R46, R123.reuse, 0xb2, RZ ;  /* 0x000000b27b2e7824 */ /* 0x040fe200078e02ff */
[C---:B------:R-:W-:Y:S01]  /*99f0*/  LEA R40, P4, R123.reuse, R126, 0x6 ;  /* 0x0000007e7b287211 */ /* 0x040fe200078830ff */
[----:B------:R-:W-:-:S02]  /*9a00*/  IMAD R86, R123, 0xd6, RZ ;  /* 0x000000d67b567824 */ /* 0x000fc400078e02ff */
[----:B------:R0:W-:Y:S01]  /*9a10*/  STG.E.U16 [R2.64], R41 ;  /* 0x0000002902007986 */ /* 0x0001e2000c101504 */
[C---:B-1----:R-:W-:Y:S02]  /*9a20*/  IMAD R49, R123.reuse, 0x5a, RZ ;  /* 0x0000005a7b317824 */ /* 0x042fe400078e02ff */
[C---:B------:R-:W-:Y:S01]  /*9a30*/  IMAD R48, R123.reuse, 0xb4, RZ ;  /* 0x000000b47b307824 */ /* 0x040fe200078e02ff */
[----:B------:R1:W-:Y:S01]  /*9a40*/  STG.E.U16 [R42.64], R55 ;  /* 0x000000372a007986 */ /* 0x0003e2000c101504 */
[C---:B------:R-:W-:Y:S02]  /*9a50*/  IMAD R51, R123.reuse, 0x5b, RZ ;  /* 0x0000005b7b337824 */ /* 0x040fe400078e02ff */
[C---:B------:R-:W-:Y:S01]  /*9a60*/  IMAD R90, R123.reuse, 0xda, RZ ;  /* 0x000000da7b5a7824 */ /* 0x040fe200078e02ff */
[----:B------:R2:W-:Y:S01]  /*9a70*/  STG.E.U16 [R18.64], R47 ;  /* 0x0000002f12007986 */ /* 0x0005e2000c101504 */
[C---:B------:R-:W-:Y:S02]  /*9a80*/  IMAD R94, R123.reuse, 0xde, RZ ;  /* 0x000000de7b5e7824 */ /* 0x040fe400078e02ff */
[C---:B------:R-:W-:Y:S01]  /*9a90*/  IMAD R87, R123.reuse, 0x6b, RZ ;  /* 0x0000006b7b577824 */ /* 0x040fe200078e02ff */
[C---:B0-----:R-:W-:Y:S01]  /*9aa0*/  LEA R3, R123.reuse, R123, 0x5 ;  /* 0x0000007b7b037211 */ /* 0x041fe200078e28ff */
[----:B------:R-:W-:Y:S01]  /*9ab0*/  IMAD R91, R123, 0x6d, RZ ;  /* 0x0000006d7b5b7824 */ /* 0x000fe200078e02ff */
[-C--:B------:R-:W-:Y:S01]  /*9ac0*/  IADD3 R2, P5, R197, R126.reuse, RZ ;  /* 0x0000007ec5027210 */ /* 0x080fe20007fbe0ff */
[----:B------:R-:W-:Y:S01]  /*9ad0*/  IMAD R92, R123, 0xdc, RZ ;  /* 0x000000dc7b5c7824 */ /* 0x000fe200078e02ff */
[-C--:B------:R-:W-:Y:S01]  /*9ae0*/  LEA.HI.X.SX32 R41, R45, R127.reuse, 0x1, P4 ;  /* 0x0000007f2d297211 */ /* 0x080fe200020f0eff */
[----:B-1----:R-:W-:Y:S01]  /*9af0*/  IMAD R42, R123, 0xae, RZ ;  /* 0x000000ae7b2a7824 */ /* 0x002fe200078e02ff */
[-C--:B------:R-:W-:Y:S01]  /*9b00*/  LEA.HI.X.SX32 R3, R3, R127.reuse, 0x1, P5 ;  /* 0x0000007f03037211 */ /* 0x080fe200028f0eff */
[----:B------:R-:W-:Y:S01]  /*9b10*/  IMAD R43, R123, 0x57, RZ ;  /* 0x000000577b2b7824 */ /* 0x000fe200078e02ff */
[----:B--2---:R-:W-:Y:S01]  /*9b20*/  PRMT R19, R24, 0x7632, R19 ;  /* 0x0000763218137816 */ /* 0x004fe20000000013 */
[----:B------:R0:W-:Y:S01]  /*9b30*/  STG.E.U16 [R40.64], R24 ;  /* 0x0000001828007986 */ /* 0x0001e2000c101504 */
[-C--:B------:R-:W-:Y:S01]  /*9b40*/  IADD3 R136, P5, R209, R126.reuse, RZ ;  /* 0x0000007ed1887210 */ /* 0x080fe20007fbe0ff */
[----:B------:R-:W-:Y:S01]  /*9b50*/  IMAD R18, R123, 0xaa, RZ ;  /* 0x000000aa7b127824 */ /* 0x000fe200078e02ff */
[-C--:B------:R-:W-:Y:S01]  /*9b60*/  LEA.HI.X.SX32 R45, R57, R127.reuse, 0x1, P6 ;  /* 0x0000007f392d7211 */ /* 0x080fe200030f0eff */
[----:B------:R1:W-:Y:S01]  /*9b70*/  STG.E.U16 [R2.64], R19 ;  /* 0x0000001302007986 */ /* 0x0003e2000c101504 */
[-C--:B------:R-:W-:Y:S01]  /*9b80*/  IADD3 R134, P4, R205, R126.reuse, RZ ;  /* 0x0000007ecd867210 */ /* 0x080fe20007f9e0ff */
[----:B------:R-:W-:Y:S01]  /*9b90*/  IMAD R57, R123, 0x5e, RZ ;  /* 0x0000005e7b397824 */ /* 0x000fe200078e02ff */
[-C--:B------:R-:W-:Y:S01]  /*9ba0*/  IADD3 R138, P6, R213, R126.reuse, RZ ;  /* 0x0000007ed58a7210 */ /* 0x080fe20007fde0ff */
[----:B---3--:R2:W-:Y:S01]  /*9bb0*/  STG.E.U16 [R44.64], R28 ;  /* 0x0000001c2c007986 */ /* 0x0085e2000c101504 */
[-C--:B------:R-:W-:Y:S01]  /*9bc0*/  LEA.HI.X.SX32 R137, R137, R127.reuse, 0x1, P5 ;  /* 0x0000007f89897211 */ /* 0x080fe200028f0eff */
[----:B------:R-:W-:Y:S01]  /*9bd0*/  IMAD R47, R123, 0x59, RZ ;  /* 0x000000597b2f7824 */ /* 0x000fe200078e02ff */
[-C--:B------:R-:W-:Y:S01]  /*9be0*/  IADD3 R142, P5, R221, R126.reuse, RZ ;  /* 0x0000007edd8e7210 */ /* 0x080fe20007fbe0ff */
[----:B0-----:R-:W-:Y:S01]  /*9bf0*/  IMAD R41, R123, 0x56, RZ ;  /* 0x000000567b297824 */ /* 0x001fe200078e02ff */
[-C--:B------:R-:W-:Y:S01]  /*9c00*/  LEA.HI.X.SX32 R135, R135, R127.reuse, 0x1, P4 ;  /* 0x0000007f87877211 */ /* 0x080fe200020f0eff */
[----:B------:R-:W-:Y:S01]  /*9c10*/  IMAD R40, R123, 0xac, RZ ;  /* 0x000000ac7b287824 */ /* 0x000fe200078e02ff */
[-C--:B------:R-:W-:Y:S01]  /*9c20*/  IADD3 R140, P4, R217, R126.reuse, RZ ;  /* 0x0000007ed98c7210 */ /* 0x080fe20007f9e0ff */
[----:B-1----:R-:W-:Y:S01]  /*9c30*/  IMAD R3, R123, 0x54, RZ ;  /* 0x000000547b037824 */ /* 0x002fe200078e02ff */
[-C--:B------:R-:W-:Y:S01]  /*9c40*/  LEA.HI.X.SX32 R139, R139, R127.reuse, 0x1, P6 ;  /* 0x0000007f8b8b7211 */ /* 0x080fe200030f0eff */
[----:B------:R-:W-:Y:S01]  /*9c50*/  IMAD R2, R123, 0xa8, RZ ;  /* 0x000000a87b027824 */ /* 0x000fe200078e02ff */
[-C--:B------:R-:W-:Y:S01]  /*9c60*/  IADD3 R144, P6, R225, R126.reuse, RZ ;  /* 0x0000007ee1907210 */ /* 0x080fe20007fde0ff */
[----:B--2---:R-:W-:Y:S01]  /*9c70*/  IMAD R45, R123, 0x58, RZ ;  /* 0x000000587b2d7824 */ /* 0x004fe200078e02ff */
[-C--:B------:R-:W-:Y:S01]  /*9c80*/  LEA.HI.X.SX32 R143, R143, R127.reuse, 0x1, P5 ;  /* 0x0000007f8f8f7211 */ /* 0x080fe200028f0eff */
        /* <DEDUP_REMOVED lines=50> */
[-C--:B------:R-:W-:Y:S02]  /*9fb0*/  LEA.HI.X.SX32 R165, R165, R127.reuse, 0x1, P4 ;  /* 0x0000007fa5a57211 */ /* 0x080fe400020f0eff */
[-C--:B------:R-:W-:Y:S02]  /*9fc0*/  IADD3 R170, P4, R85, R126.reuse, RZ ;  /* 0x0000007e55aa7210 */ /* 0x080fe40007f9e0ff */
[-C--:B------:R-:W-:Y:S02]  /*9fd0*/  LEA.HI.X.SX32 R169, R169, R127.reuse, 0x1, P6 ;  /* 0x0000007fa9a97211 */ /* 0x080fe400030f0eff */
[-C--:B------:R-:W-:Y:S02]  /*9fe0*/  IADD3 R174, P6, R93, R126.reuse, RZ ;  /* 0x0000007e5dae7210 */ /* 0x080fe40007fde0ff */
[----:B------:R-:W-:Y:S02]  /*9ff0*/  LEA.HI.X.SX32 R173, R173, R127, 0x1, P5 ;  /* 0x0000007fadad7211 */ /* 0x000fe400028f0eff */
        /* <DEDUP_REMOVED lines=10> */
[----:B------:R-:W-:Y:S02]  /*a0a0*/  PRMT R28, R28, 0x7632, R28 ;  /* 0x000076321c1c7816 */ /* 0x000fe4000000001c */
[-C--:B------:R-:W-:Y:S02]  /*a0b0*/  IADD3 R186, P6, R117, R126.reuse, RZ ;  /* 0x0000007e75ba7210 */ /* 0x080fe40007fde0ff */
[----:B------:R-:W-:Y:S01]  /*a0c0*/  LEA.HI.X.SX32 R185, R185, R127, 0x1, P5 ;  /* 0x0000007fb9b97211 */ /* 0x000fe200028f0eff */
[----:B------:R5:W-:Y:S01]  /*a0d0*/  STG.E.U16 [R134.64], R28 ;  /* 0x0000001c86007986 */ /* 0x000be2000c101504 */
[----:B------:R-:W-:-:S02]  /*a0e0*/  IADD3 R190, P5, R125, R126, RZ ;  /* 0x0000007e7dbe7210 */ /* 0x000fc40007fbe0ff */
[-C--:B------:R-:W-:Y:S01]  /*a0f0*/  LEA.HI.X.SX32 R183, R183, R127.reuse, 0x1, P4 ;  /* 0x0000007fb7b77211 */ /* 0x080fe200020f0eff */
[----:B----4-:R0:W-:Y:S01]  /*a100*/  STG.E.U16 [R136.64], R32 ;  /* 0x0000002088007986 */ /* 0x0101e2000c101504 */
[----:B------:R-:W-:Y:S02]  /*a110*/  PRMT R24, R32, 0x7632, R24 ;  /* 0x0000763220187816 */ /* 0x000fe40000000018 */
[-C--:B------:R-:W-:Y:S02]  /*a120*/  IADD3 R188, P4, R121, R126.reuse, RZ ;  /* 0x0000007e79bc7210 */ /* 0x080fe40007f9e0ff */
[-C--:B------:R-:W-:Y:S01]  /*a130*/  LEA.HI.X.SX32 R187, R187, R127.reuse, 0x1, P6 ;  /* 0x0000007fbbbb7211 */ /* 0x080fe200030f0eff */
[----:B------:R1:W-:Y:S01]  /*a140*/  STG.E.U16 [R138.64], R24 ;  /* 0x000000188a007986 */ /* 0x0003e2000c101504 */
[----:B------:R-:W-:Y:S02]  /*a150*/  LEA R192, P6, R123, R126, 0x7 ;  /* 0x0000007e7bc07211 */ /* 0x000fe400078c38ff */
[----:B-----5:R-:W-:Y:S01]  /*a160*/  PRMT R135, R36, 0x7632, R135 ;  /* 0x0000763224877816 */ /* 0x020fe20000000087 */
[----:B------:R-:W-:Y:S01]  /*a170*/  STG.E.U16 [R140.64], R36 ;  /* 0x000000248c007986 */ /* 0x000fe2000c101504 */
[----:B------:R-:W-:-:S02]  /*a180*/  LEA.HI.X.SX32 R191, R191, R127, 0x1, P5 ;  /* 0x0000007fbfbf7211 */ /* 0x000fc400028f0eff */
[-C--:B------:R-:W-:Y:S01]  /*a190*/  IADD3 R196, P5, R196, R126.reuse, RZ ;  /* 0x0000007ec4c47210 */ /* 0x080fe20007fbe0ff */
[----:B------:R-:W-:Y:S01]  /*a1a0*/  STG.E.U16 [R142.64], R135 ;  /* 0x000000878e007986 */ /* 0x000fe2000c101504 */
[----:B0-----:R-:W-:Y:S02]  /*a1b0*/  PRMT R137, R25, 0x7632, R137 ;  /* 0x0000763219897816 */ /* 0x001fe40000000089 */
[-C--:B------:R-:W-:Y:S01]  /*a1c0*/  LEA.HI.X.SX32 R189, R189, R127.reuse, 0x1, P4 ;  /* 0x0000007fbdbd7211 */ /* 0x080fe200020f0eff */
[----:B------:R0:W-:Y:S01]  /*a1d0*/  STG.E.U16 [R144.64], R25 ;  /* 0x0000001990007986 */ /* 0x0001e2000c101504 */
[----:B------:R-:W-:Y:S02]  /*a1e0*/  IADD3 R194, P4, R194, R126, RZ ;  /* 0x0000007ec2c27210 */ /* 0x000fe40007f9e0ff */
[----:B------:R-:W-:Y:S01]  /*a1f0*/  LEA.HI.X.SX32 R193, R193, R127, 0x1, P6 ;  /* 0x0000007fc1c17211 */ /* 0x000fe200030f0eff */
[----:B------:R-:W-:Y:S01]  /*a200*/  STG.E.U16 [R146.64], R137 ;  /* 0x0000008992007986 */ /* 0x000fe2000c101504 */
[----:B-1----:R-:W-:-:S02]  /*a210*/  PRMT R139, R29, 0x7632, R139 ;  /* 0x000076321d8b7816 */ /* 0x002fc4000000008b */
[-C--:B------:R-:W-:Y:S01]  /*a220*/  IADD3 R198, P6, R198, R126.reuse, RZ ;  /* 0x0000007ec6c67210 */ /* 0x080fe20007fde0ff */
[----:B------:R1:W-:Y:S01]  /*a230*/  STG.E.U16 [R148.64], R29 ;  /* 0x0000001d94007986 */ /* 0x0003e2000c101504 */
[-C--:B------:R-:W-:Y:S02]  /*a240*/  LEA.HI.X.SX32 R197, R197, R127.reuse, 0x1, P5 ;  /* 0x0000007fc5c57211 */ /* 0x080fe400028f0eff */
[----:B------:R-:W-:Y:S01]  /*a250*/  PRMT R28, R33, 0x7632, R28 ;  /* 0x00007632211c7816 */ /* 0x000fe2000000001c */
[----:B------:R-:W-:Y:S01]  /*a260*/  STG.E.U16 [R150.64], R139 ;  /* 0x0000008b96007986 */ /* 0x000fe2000c101504 */
[----:B------:R-:W-:Y:S02]  /*a270*/  IADD3 R202, P5, R202, R126, RZ ;  /* 0x0000007ecaca7210 */ /* 0x000fe40007fbe0ff */
[----:B------:R-:W-:Y:S01]  /*a280*/  LEA.HI.X.SX32 R195, R195, R127, 0x1, P4 ;  /* 0x0000007fc3c37211 */ /* 0x000fe200020f0eff */
[----:B------:R-:W-:Y:S01]  /*a290*/  STG.E.U16 [R152.64], R33 ;  /* 0x0000002198007986 */ /* 0x000fe2000c101504 */
[----:B------:R-:W-:-:S02]  /*a2a0*/  PRMT R24, R37, 0x7632, R24 ;  /* 0x0000763225187816 */ /* 0x000fc40000000018 */
[-C--:B------:R-:W-:Y:S01]  /*a2b0*/  IADD3 R200, P4, R200, R126.reuse, RZ ;  /* 0x0000007ec8c87210 */ /* 0x080fe20007f9e0ff */
[----:B------:R2:W-:Y:S01]  /*a2c0*/  STG.E.U16 [R154.64], R28 ;  /* 0x0000001c9a007986 */ /* 0x0005e2000c101504 */
[-C--:B------:R-:W-:Y:S02]  /*a2d0*/  LEA.HI.X.SX32 R199, R199, R127.reuse, 0x1, P6 ;  /* 0x0000007fc7c77211 */ /* 0x080fe400030f0eff */
[-C--:B------:R-:W-:Y:S01]  /*a2e0*/  IADD3 R204, P6, R204, R126.reuse, RZ ;  /* 0x0000007ecccc7210 */ /* 0x080fe20007fde0ff */
[----:B------:R-:W-:Y:S01]  /*a2f0*/  STG.E.U16 [R156.64], R37 ;  /* 0x000000259c007986 */ /* 0x000fe2000c101504 */
[----:B0-----:R-:W-:Y:S02]  /*a300*/  PRMT R25, R26, 0x7632, R25 ;  /* 0x000076321a197816 */ /* 0x001fe40000000019 */
[----:B------:R-:W-:Y:S01]  /*a310*/  LEA.HI.X.SX32 R203, R203, R127, 0x1, P5 ;  /* 0x0000007fcbcb7211 */ /* 0x000fe200028f0eff */
[----:B------:R0:W-:Y:S01]  /*a320*/  STG.E.U16 [R158.64], R24 ;  /* 0x000000189e007986 */ /* 0x0001e2000c101504 */
[----:B------:R-:W-:-:S02]  /*a330*/  IADD3 R208, P5, R208, R126, RZ ;  /* 0x0000007ed0d07210 */ /* 0x000fc40007fbe0ff */
[----:B------:R-:W-:Y:S01]  /*a340*/  PRMT R32, R30, 0x7632, R32 ;  /* 0x000076321e207816 */ /* 0x000fe20000000020 */
[----:B------:R-:W-:Y:S01]  /*a350*/  STG.E.U16 [R160.64], R26 ;  /* 0x0000001aa0007986 */ /* 0x000fe2000c101504 */
[-C--:B------:R-:W-:Y:S02]  /*a360*/  LEA.HI.X.SX32 R201, R201, R127.reuse, 0x1, P4 ;  /* 0x0000007fc9c97211 */ /* 0x080fe400020f0eff */
[-C--:B------:R-:W-:Y:S01]  /*a370*/  IADD3 R206, P4, R206, R126.reuse, RZ ;  /* 0x0000007ecece7210 */ /* 0x080fe20007f9e0ff */
[----:B------:R3:W-:Y:S01]  /*a380*/  STG.E.U16 [R162.64], R25 ;  /* 0x00000019a2007986 */ /* 0x0007e2000c101504 */
[----:B------:R-:W-:Y:S02]  /*a390*/  LEA.HI.X.SX32 R205, R205, R127, 0x1, P6 ;  /* 0x0000007fcdcd7211 */ /* 0x000fe400030f0eff */
[----:B-1----:R-:W-:Y:S01]  /*a3a0*/  PRMT R29, R34, 0x7632, R29 ;  /* 0x00007632221d7816 */ /* 0x002fe2000000001d */
[----:B------:R-:W-:Y:S01]  /*a3b0*/  STG.E.U16 [R164.64], R30 ;  /* 0x0000001ea4007986 */ /* 0x000fe2000c101504 */
[----:B------:R-:W-:-:S02]  /*a3c0*/  IADD3 R210, P6, R210, R126, RZ ;  /* 0x0000007ed2d27210 */ /* 0x000fc40007fde0ff */
[-C--:B------:R-:W-:Y:S01]  /*a3d0*/  LEA.HI.X.SX32 R209, R209, R127.reuse, 0x1, P5 ;  /* 0x0000007fd1d17211 */ /* 0x080fe200028f0eff */
[----:B------:R-:W-:Y:S01]  /*a3e0*/  STG.E.U16 [R166.64], R32 ;  /* 0x00000020a6007986 */ /* 0x000fe2000c101504 */
[----:B--2---:R-:W-:Y:S02]  /*a3f0*/  PRMT R28, R38, 0x7632, R28 ;  /* 0x00007632261c7816 */ /* 0x004fe4000000001c */
[-C--:B------:R-:W-:Y:S01]  /*a400*/  IADD3 R214, P5, R214, R126.reuse, RZ ;  /* 0x0000007ed6d67210 */ /* 0x080fe20007fbe0ff */
[----:B------:R-:W-:Y:S01]  /*a410*/  STG.E.U16 [R168.64], R34 ;  /* 0x00000022a8007986 */ /* 0x000fe2000c101504 */
[----:B------:R-:W-:Y:S02]  /*a420*/  LEA.HI.X.SX32 R207, R207, R127, 0x1, P4 ;  /* 0x0000007fcfcf7211 */ /* 0x000fe400020f0eff */
[----:B0-----:R-:W-:Y:S01]  /*a430*/  PRMT R24, R27, 0x7632, R24 ;  /* 0x000076321b187816 */ /* 0x001fe20000000018 */
[----:B------:R0:W-:Y:S01]  /*a440*/  STG.E.U16 [R170.64], R29 ;  /* 0x0000001daa007986 */ /* 0x0001e2000c101504 */
[----:B------:R-:W-:-:S02]  /*a450*/  IADD3 R212, P4, R212, R126, RZ ;  /* 0x0000007ed4d47210 */ /* 0x000fc40007f9e0ff */
[-C--:B------:R-:W-:Y:S01]  /*a460*/  LEA.HI.X.SX32 R211, R211, R127.reuse, 0x1, P6 ;  /* 0x0000007fd3d37211 */ /* 0x080fe200030f0eff */
[----:B------:R-:W-:Y:S01]  /*a470*/  STG.E.U16 [R172.64], R38 ;  /* 0x00000026ac007986 */ /* 0x000fe2000c101504 */
[-C--:B------:R-:W-:Y:S02]  /*a480*/  IADD3 R216, P6, R216, R126.reuse, RZ ;  /* 0x0000007ed8d87210 */ /* 0x080fe40007fde0ff */
[----:B---3--:R-:W-:Y:S01]  /*a490*/  PRMT R25, R31, 0x7632, R25 ;  /* 0x000076321f197816 */ /* 0x008fe20000000019 */
[----:B------:R-:W-:Y:S01]  /*a4a0*/  STG.E.U16 [R174.64], R28 ;  /* 0x0000001cae007986 */ /* 0x000fe2000c101504 */
[----:B------:R-:W-:Y:S02]  /*a4b0*/  LEA.HI.X.SX32 R215, R215, R127, 0x1, P5 ;  /* 0x0000007fd7d77211 */ /* 0x000fe400028f0eff */
[----:B------:R-:W-:Y:S01]  /*a4c0*/  IADD3 R220, P5, R220, R126, RZ ;  /* 0x0000007edcdc7210 */ /* 0x000fe20007fbe0ff */
[----:B------:R1:W-:Y:S01]  /*a4d0*/  STG.E.U16 [R176.64], R27 ;  /* 0x0000001bb0007986 */ /* 0x0003e2000c101504 */
[----:B------:R-:W-:-:S02]  /*a4e0*/  PRMT R26, R35, 0x7632, R26 ;  /* 0x00007632231a7816 */ /* 0x000fc4000000001a */
[-C--:B------:R-:W-:Y:S01]  /*a4f0*/  LEA.HI.X.SX32 R213, R213, R127.reuse, 0x1, P4 ;  /* 0x0000007fd5d57211 */ /* 0x080fe200020f0eff */
[----:B------:R2:W-:Y:S01]  /*a500*/  STG.E.U16 [R178.64], R24 ;  /* 0x00000018b2007986 */ /* 0x0005e2000c101504 */
[-C--:B------:R-:W-:Y:S02]  /*a510*/  IADD3 R218, P4, R218, R126.reuse, RZ ;  /* 0x0000007edada7210 */ /* 0x080fe40007f9e0ff */
[-C--:B------:R-:W-:Y:S01]  /*a520*/  LEA.HI.X.SX32 R217, R217, R127.reuse, 0x1, P6 ;  /* 0x0000007fd9d97211 */ /* 0x080fe200030f0eff */
[----:B------:R-:W-:Y:S01]  /*a530*/  STG.E.U16 [R180.64], R31 ;  /* 0x0000001fb4007986 */ /* 0x000fe2000c101504 */
[----:B0-----:R-:W-:Y:S02]  /*a540*/  PRMT R29, R39, 0x7632, R29 ;  /* 0x00007632271d7816 */ /* 0x001fe4000000001d */
[----:B------:R-:W-:Y:S01]  /*a550*/  IADD3 R222, P6, R222, R126, RZ ;  /* 0x0000007edede7210 */ /* 0x000fe20007fde0ff */
[----:B------:R0:W-:Y:S01]  /*a560*/  STG.E.U16 [R182.64], R25 ;  /* 0x00000019b6007986 */ /* 0x0001e2000c101504 */
[----:B------:R-:W-:-:S02]  /*a570*/  LEA.HI.X.SX32 R221, R221, R127, 0x1, P5 ;  /* 0x0000007fdddd7211 */ /* 0x000fc400028f0eff */
[----:B-1----:R-:W-:Y:S01]  /*a580*/  PRMT R27, R8, 0x7632, R27 ;  /* 0x00007632081b7816 */ /* 0x002fe2000000001b */
[----:B------:R-:W-:Y:S01]  /*a590*/  STG.E.U16 [R184.64], R35 ;  /* 0x00000023b8007986 */ /* 0x000fe2000c101504 */
[-C--:B------:R-:W-:Y:S02]  /*a5a0*/  IADD3 R130, P5, R130, R126.reuse, RZ ;  /* 0x0000007e82827210 */ /* 0x080fe40007fbe0ff */
[-C--:B------:R-:W-:Y:S01]  /*a5b0*/  LEA.HI.X.SX32 R219, R219, R127.reuse, 0x1, P4 ;  /* 0x0000007fdbdb7211 */ /* 0x080fe200020f0eff */
[----:B------:R1:W-:Y:S01]  /*a5c0*/  STG.E.U16 [R186.64], R26 ;  /* 0x0000001aba007986 */ /* 0x0003e2000c101504 */
[----:B--2---:R-:W-:Y:S02]  /*a5d0*/  PRMT R24, R4, 0x7632, R24 ;  /* 0x0000763204187816 */ /* 0x004fe40000000018 */
[----:B------:R-:W-:Y:S01]  /*a5e0*/  IADD3 R224, P4, R224, R126, RZ ;  /* 0x0000007ee0e07210 */ /* 0x000fe20007f9e0ff */
        /* <DEDUP_REMOVED lines=8> */
[----:B-1----:R-:W-:Y:S01]  /*a670*/  PRMT R26, R12, 0x7632, R26 ;  /* 0x000076320c1a7816 */ /* 0x002fe2000000001a */
[----:B------:R-:W-:Y:S01]  /*a680*/  STG.E.U16 [R194.64], R27 ;  /* 0x0000001bc2007986 */ /* 0x000fe2000c101504 */
[----:B------:R-:W-:-:S02]  /*a690*/  LEA.HI.X.SX32 R225, R225, R127, 0x1, P4 ;  /* 0x0000007fe1e17211 */ /* 0x000fc400020f0eff */
[-C--:B------:R-:W-:Y:S01]  /*a6a0*/  IADD3 R128, P4, R128, R126.reuse, RZ ;  /* 0x0000007e80807210 */ /* 0x080fe20007f9e0ff */
[----:B------:R1:W-:Y:S01]  /*a6b0*/  STG.E.U16 [R196.64], R4 ;  /* 0x00000004c4007986 */ /* 0x0003e2000c101504 */
[-C--:B------:R-:W-:Y:S02]  /*a6c0*/  LEA.HI.X.SX32 R133, R133, R127.reuse, 0x1, P6 ;  /* 0x0000007f85857211 */ /* 0x080fe400030f0eff */
[----:B------:R-:W-:Y:S01]  /*a6d0*/  IADD3 R18, P6, R18, R126, RZ ;  /* 0x0000007e12127210 */ /* 0x000fe20007fde0ff */
[----:B------:R-:W-:Y:S01]  /*a6e0*/  STG.E.U16 [R198.64], R24 ;  /* 0x00000018c6007986 */ /* 0x000fe2000c101504 */
[----:B0-----:R-:W-:Y:S02]  /*a6f0*/  PRMT R8, R9, 0x7632, R8 ;  /* 0x0000763209087816 */ /* 0x001fe40000000008 */
[----:B------:R-:W-:Y:S01]  /*a700*/  LEA.HI.X.SX32 R3, R3, R127, 0x1, P5 ;  /* 0x0000007f03037211 */ /* 0x000fe200028f0eff */
[----:B------:R0:W-:Y:S01]  /*a710*/  STG.E.U16 [R200.64], R20 ;  /* 0x00000014c8007986 */ /* 0x0001e2000c101504 */
[----:B------:R-:W-:-:S02]  /*a720*/  PRMT R28, R5, 0x7632, R28 ;  /* 0x00007632051c7816 */ /* 0x000fc4000000001c */
[-C--:B------:R-:W-:Y:S01]  /*a730*/  IADD3 R42, P5, R42, R126.reuse, RZ ;  /* 0x0000007e2a2a7210 */ /* 0x080fe20007fbe0ff */
[----:B------:R-:W-:Y:S01]  /*a740*/  STG.E.U16 [R202.64], R25 ;  /* 0x00000019ca007986 */ /* 0x000fe2000c101504 */
[-C--:B------:R-:W-:Y:S02]  /*a750*/  LEA.HI.X.SX32 R129, R129, R127.reuse, 0x1, P4 ;  /* 0x0000007f81817211 */ /* 0x080fe400020f0eff */
[-C--:B------:R-:W-:Y:S01]  /*a760*/  IADD3 R40, P4, R40, R126.reuse, RZ ;  /* 0x0000007e28287210 */ /* 0x080fe20007f9e0ff */
[----:B------:R-:W-:Y:S01]  /*a770*/  STG.E.U16 [R204.64], R12 ;  /* 0x0000000ccc007986 */ /* 0x000fe2000c101504 */
[-C--:B------:R-:W-:Y:S02]  /*a780*/  LEA.HI.X.SX32 R19, R19, R127.reuse, 0x1, P6 ;  /* 0x0000007f13137211 */ /* 0x080fe400030f0eff */
[----:B------:R-:W-:Y:S01]  /*a790*/  IADD3 R44, P6, R44, R126, RZ ;  /* 0x0000007e2c2c7210 */ /* 0x000fe20007fde0ff */
[----:B------:R-:W-:Y:S01]  /*a7a0*/  STG.E.U16 [R206.64], R26 ;  /* 0x0000001ace007986 */ /* 0x000fe2000c101504 */
[----:B------:R-:W-:-:S02]  /*a7b0*/  LEA.HI.X.SX32 R43, R43, R127, 0x1, P5 ;  /* 0x0000007f2b2b7211 */ /* 0x000fc400028f0eff */
[-C--:B------:R-:W-:Y:S01]  /*a7c0*/  IADD3 R48, P5, R48, R126.reuse, RZ ;  /* 0x0000007e30307210 */ /* 0x080fe20007fbe0ff */
[----:B------:R2:W-:Y:S01]  /*a7d0*/  STG.E.U16 [R208.64], R9 ;  /* 0x00000009d0007986 */ /* 0x0005e2000c101504 */
[-C--:B------:R-:W-:Y:S02]  /*a7e0*/  LEA.HI.X.SX32 R41, R41, R127.reuse, 0x1, P4 ;  /* 0x0000007f29297211 */ /* 0x080fe400020f0eff */
[-C--:B------:R-:W-:Y:S01]  /*a7f0*/  IADD3 R46, P4, R46, R126.reuse, RZ ;  /* 0x0000007e2e2e7210 */ /* 0x080fe20007f9e0ff */
[----:B------:R-:W-:Y:S01]  /*a800*/  STG.E.U16 [R210.64], R8 ;  /* 0x00000008d2007986 */ /* 0x000fe2000c101504 */
[-C--:B------:R-:W-:Y:S02]  /*a810*/  LEA.HI.X.SX32 R45, R45, R127.reuse, 0x1, P6 ;  /* 0x0000007f2d2d7211 */ /* 0x080fe400030f0eff */
[----:B------:R-:W-:Y:S01]  /*a820*/  IADD3 R50, P6, R50, R126, RZ ;  /* 0x0000007e32327210 */ /* 0x000fe20007fde0ff */
[----:B------:R3:W-:Y:S01]  /*a830*/  STG.E.U16 [R212.64], R5 ;  /* 0x00000005d4007986 */ /* 0x0007e2000c101504 */
[----:B------:R-:W-:-:S02]  /*a840*/  LEA.HI.X.SX32 R49, R49, R127, 0x1, P5 ;  /* 0x0000007f31317211 */ /* 0x000fc400028f0eff */
[-C--:B------:R-:W-:Y:S01]  /*a850*/  IADD3 R54, P5, R54, R126.reuse, RZ ;  /* 0x0000007e36367210 */ /* 0x080fe20007fbe0ff */
[----:B------:R-:W4:Y:S01]  /*a860*/  LDS.128 R24, [R231] ;  /* 0x00000000e7187984 */ /* 0x000f220000000c00 */
[-C--:B------:R-:W-:Y:S02]  /*a870*/  LEA.HI.X.SX32 R47, R47, R127.reuse, 0x1, P4 ;  /* 0x0000007f2f2f7211 */ /* 0x080fe400020f0eff */
[-C--:B------:R-:W-:Y:S01]  /*a880*/  IADD3 R52, P4, R52, R126.reuse, RZ ;  /* 0x0000007e34347210 */ /* 0x080fe20007f9e0ff */
[----:B------:R-:W-:Y:S01]  /*a890*/  STG.E.U16 [R214.64], R28 ;  /* 0x0000001cd6007986 */ /* 0x000fe2000c101504 */
[-C--:B------:R-:W-:Y:S02]  /*a8a0*/  LEA.HI.X.SX32 R51, R51, R127.reuse, 0x1, P6 ;  /* 0x0000007f33337211 */ /* 0x080fe400030f0eff */
[----:B------:R-:W-:Y:S01]  /*a8b0*/  IADD3 R56, P6, R56, R126, RZ ;  /* 0x0000007e38387210 */ /* 0x000fe20007fde0ff */
[----:B------:R-:W5:Y:S01]  /*a8c0*/  LDS.128 R28, [R230] ;  /* 0x00000000e61c7984 */ /* 0x000f620000000c00 */
[----:B------:R-:W-:-:S02]  /*a8d0*/  LEA.HI.X.SX32 R55, R55, R127, 0x1, P5 ;  /* 0x0000007f37377211 */ /* 0x000fc400028f0eff */
[-C--:B------:R-:W-:Y:S01]  /*a8e0*/  IADD3 R64, P5, R64, R126.reuse, RZ ;  /* 0x0000007e40407210 */ /* 0x080fe20007fbe0ff */
[----:B------:R-:W4:Y:S01]  /*a8f0*/  LDS.128 R32, [R229] ;  /* 0x00000000e5207984 */ /* 0x000f220000000c00 */
[-C--:B------:R-:W-:Y:S02]  /*a900*/  LEA.HI.X.SX32 R53, R53, R127.reuse, 0x1, P4 ;  /* 0x0000007f35357211 */ /* 0x080fe400020f0eff */
[-C--:B------:R-:W-:Y:S01]  /*a910*/  IADD3 R58, P4, R58, R126.reuse, RZ ;  /* 0x0000007e3a3a7210 */ /* 0x080fe20007f9e0ff */
[----:B------:R-:W4:Y:S01]  /*a920*/  LDS.128 R36, [R228] ;  /* 0x00000000e4247984 */ /* 0x000f220000000c00 */
[-C--:B------:R-:W-:Y:S02]  /*a930*/  LEA.HI.X.SX32 R57, R57, R127.reuse, 0x1, P6 ;  /* 0x0000007f39397211 */ /* 0x080fe400030f0eff */
[----:B------:R-:W-:Y:S01]  /*a940*/  IADD3 R66, P6, R66, R126, RZ ;  /* 0x0000007e42427210 */ /* 0x000fe20007fde0ff */
[----:B------:R-:W-:Y:S01]  /*a950*/  STG.E.U16 [R216.64], R21 ;  /* 0x00000015d8007986 */ /* 0x000fe2000c101504 */
[----:B------:R-:W-:-:S02]  /*a960*/  LEA.HI.X.SX32 R65, R65, R127, 0x1, P5 ;  /* 0x0000007f41417211 */ /* 0x000fc400028f0eff */
[-C--:B------:R-:W-:Y:S02]  /*a970*/  IADD3 R70, P5, R70, R126.reuse, RZ ;  /* 0x0000007e46467210 */ /* 0x080fe40007fbe0ff */
[-C--:B------:R-:W-:Y:S02]  /*a980*/  LEA.HI.X.SX32 R59, R59, R127.reuse, 0x1, P4 ;  /* 0x0000007f3b3b7211 */ /* 0x080fe400020f0eff */
[-C--:B------:R-:W-:Y:S02]  /*a990*/  IADD3 R68, P4, R68, R126.reuse, RZ ;  /* 0x0000007e44447210 */ /* 0x080fe40007f9e0ff */
[----:B------:R-:W-:Y:S02]  /*a9a0*/  LEA.HI.X.SX32 R67, R67, R127, 0x1, P6 ;  /* 0x0000007f43437211 */ /* 0x000fe400030f0eff */
[----:B-1----:R-:W-:Y:S02]  /*a9b0*/  PRMT R4, R21, 0x7632, R4 ;  /* 0x0000763215047816 */ /* 0x002fe40000000004 */
[----:B------:R-:W-:-:S02]  /*a9c0*/  IADD3 R72, P6, R72, R126, RZ ;  /* 0x0000007e48487210 */ /* 0x000fc40007fde0ff */
[-C--:B------:R-:W-:Y:S01]  /*a9d0*/  LEA.HI.X.SX32 R71, R71, R127.reuse, 0x1, P5 ;  /* 0x0000007f47477211 */ /* 0x080fe200028f0eff */
[----:B------:R1:W-:Y:S01]  /*a9e0*/  STG.E.U16 [R218.64], R4 ;  /* 0x00000004da007986 */ /* 0x0003e2000c101504 */
[----:B0-----:R-:W-:Y:S02]  /*a9f0*/  PRMT R20, R13, 0x7632, R20 ;  /* 0x000076320d147816 */ /* 0x001fe40000000014 */
[-C--:B------:R-:W-:Y:S01]  /*aa00*/  IADD3 R76, P5, R76, R126.reuse, RZ ;  /* 0x0000007e4c4c7210 */ /* 0x080fe20007fbe0ff */
[----:B------:R-:W-:Y:S01]  /*aa10*/  STG.E.U16 [R220.64], R13 ;  /* 0x0000000ddc007986 */ /* 0x000fe2000c101504 */
[----:B------:R-:W-:Y:S02]  /*aa20*/  LEA.HI.X.SX32 R69, R69, R127, 0x1, P4 ;  /* 0x0000007f45457211 */ /* 0x000fe400020f0eff */
[----:B--2---:R-:W-:Y:S01]  /*aa30*/  PRMT R9, R10, 0x7632, R9 ;  /* 0x000076320a097816 */ /* 0x004fe20000000009 */
[----:B------:R-:W-:Y:S01]  /*aa40*/  STG.E.U16 [R222.64], R20 ;  /* 0x00000014de007986 */ /* 0x000fe2000c101504 */
[----:B------:R-:W-:-:S02]  /*aa50*/  IADD3 R74, P4, R74, R126, RZ ;  /* 0x0000007e4a4a7210 */ /* 0x000fc40007f9e0ff */
[-C--:B------:R-:W-:Y:S01]  /*aa60*/  LEA.HI.X.SX32 R73, R73, R127.reuse, 0x1, P6 ;  /* 0x0000007f49497211 */ /* 0x080fe200030f0eff */
[----:B------:R-:W-:Y:S01]  /*aa70*/  STG.E.U16 [R224.64], R10 ;  /* 0x0000000ae0007986 */ /* 0x000fe2000c101504 */
[-C--:B------:R-:W-:Y:S02]  /*aa80*/  IADD3 R78, P6, R78, R126.reuse, RZ ;  /* 0x0000007e4e4e7210 */ /* 0x080fe40007fde0ff */
[----:B---3--:R-:W-:Y:S01]  /*aa90*/  PRMT R5, R6, 0x7632, R5 ;  /* 0x0000763206057816 */ /* 0x008fe20000000005 */
[----:B------:R-:W-:Y:S01]  /*aaa0*/  STG.E.U16 [R130.64], R9 ;  /* 0x0000000982007986 */ /* 0x000fe2000c101504 */
[-C--:B------:R-:W-:Y:S02]  /*aab0*/  LEA.HI.X.SX32 R77, R77, R127.reuse, 0x1, P5 ;  /* 0x0000007f4d4d7211 */ /* 0x080fe400028f0eff */
[----:B------:R-:W-:Y:S01]  /*aac0*/  IADD3 R82, P5, R82, R126, RZ ;  /* 0x0000007e52527210 */ /* 0x000fe20007fbe0ff */
[----:B------:R-:W-:Y:S01]  /*aad0*/  STG.E.U16 [R132.64], R6 ;  /* 0x0000000684007986 */ /* 0x000fe2000c101504 */
[----:B------:R-:W-:-:S02]  /*aae0*/  LEA.HI.X.SX32 R75, R75, R127, 0x1, P4 ;  /* 0x0000007f4b4b7211 */ /* 0x000fc400020f0eff */
[----:B-1----:R-:W-:Y:S01]  /*aaf0*/  PRMT R4, R22, 0x7632, R4 ;  /* 0x0000763216047816 */ /* 0x002fe20000000004 */
[----:B------:R-:W-:Y:S01]  /*ab00*/  STG.E.U16 [R128.64], R5 ;  /* 0x0000000580007986 */ /* 0x000fe2000c101504 */
[-C--:B------:R-:W-:Y:S02]  /*ab10*/  IADD3 R80, P4, R80, R126.reuse, RZ ;  /* 0x0000007e50507210 */ /* 0x080fe40007f9e0ff */
[-C--:B------:R-:W-:Y:S01]  /*ab20*/  LEA.HI.X.SX32 R79, R79, R127.reuse, 0x1, P6 ;  /* 0x0000007f4f4f7211 */ /* 0x080fe200030f0eff */
[----:B------:R0:W-:Y:S01]  /*ab30*/  STG.E.U16 [R2.64], R22 ;  /* 0x0000001602007986 */ /* 0x0001e2000c101504 */
[----:B------:R-:W-:Y:S02]  /*ab40*/  IADD3 R84, P6, R84, R126, RZ ;  /* 0x0000007e54547210 */ /* 0x000fe40007fde0ff */
[----:B------:R-:W-:Y:S01]  /*ab50*/  PRMT R21, R14, 0x7632, R21 ;  /* 0x000076320e157816 */ /* 0x000fe20000000015 */
[----:B------:R1:W-:Y:S01]  /*ab60*/  STG.E.U16 [R18.64], R4 ;  /* 0x0000000412007986 */ /* 0x0003e2000c101504 */
[----:B------:R-:W-:-:S02]  /*ab70*/  LEA.HI.X.SX32 R83, R83, R127, 0x1, P5 ;  /* 0x0000007f53537211 */ /* 0x000fc400028f0eff */
[-C--:B------:R-:W-:Y:S01]  /*ab80*/  IADD3 R88, P5, R88, R126.reuse, RZ ;  /* 0x0000007e58587210 */ /* 0x080fe20007fbe0ff */
[----:B------:R-:W-:Y:S01]  /*ab90*/  STG.E.U16 [R40.64], R14 ;  /* 0x0000000e28007986 */ /* 0x000fe2000c101504 */
[-C--:B------:R-:W-:Y:S02]  /*aba0*/  LEA.HI.X.SX32 R81, R81, R127.reuse, 0x1, P4 ;  /* 0x0000007f51517211 */ /* 0x080fe400020f0eff */
[----:B------:R-:W-:Y:S01]  /*abb0*/  IADD3 R86, P4, R86, R126, RZ ;  /* 0x0000007e56567210 */ /* 0x000fe20007f9e0ff */
[----:B------:R-:W-:Y:S01]  /*abc0*/  STG.E.U16 [R42.64], R21 ;  /* 0x000000152a007986 */ /* 0x000fe2000c101504 */
[----:B0-----:R-:W-:Y:S02]  /*abd0*/  PRMT R3, R11, 0x7632, R3 ;  /* 0x000076320b037816 */ /* 0x001fe40000000003 */
[----:B------:R-:W-:Y:S01]  /*abe0*/  LEA.HI.X.SX32 R85, R85, R127, 0x1, P6 ;  /* 0x0000007f55557211 */ /* 0x000fe200030f0eff */
[----:B------:R-:W-:Y:S01]  /*abf0*/  STG.E.U16 [R44.64], R11 ;  /* 0x0000000b2c007986 */ /* 0x000fe2000c101504 */
[----:B------:R-:W-:-:S02]  /*ac00*/  PRMT R5, R7, 0x7632, R5 ;  /* 0x0000763207057816 */ /* 0x000fc40000000005 */
[-C--:B------:R-:W-:Y:S01]  /*ac10*/  IADD3 R90, P6, R90, R126.reuse, RZ ;  /* 0x0000007e5a5a7210 */ /* 0x080fe20007fde0ff */
[----:B------:R-:W-:Y:S01]  /*ac20*/  STG.E.U16 [R46.64], R3 ;  /* 0x000000032e007986 */ /* 0x000fe2000c101504 */
[-C--:B------:R-:W-:Y:S02]  /*ac30*/  LEA.HI.X.SX32 R89, R89, R127.reuse, 0x1, P5 ;  /* 0x0000007f59597211 */ /* 0x080fe400028f0eff */
[----:B------:R-:W-:Y:S01]  /*ac40*/  PRMT R2, R23, 0x7632, R2 ;  /* 0x0000763217027816 */ /* 0x000fe20000000002 */
[----:B------:R0:W-:Y:S01]  /*ac50*/  STG.E.U16 [R48.64], R7 ;  /* 0x0000000730007986 */ /* 0x0001e2000c101504 */
[----:B------:R-:W-:Y:S02]  /*ac60*/  IADD3 R94, P5, R94, R126, RZ ;  /* 0x0000007e5e5e7210 */ /* 0x000fe40007fbe0ff */
[----:B------:R-:W-:Y:S01]  /*ac70*/  LEA.HI.X.SX32 R87, R87, R127, 0x1, P4 ;  /* 0x0000007f57577211 */ /* 0x000fe200020f0eff */
[----:B------:R2:W-:Y:S01]  /*ac80*/  STG.E.U16 [R50.64], R5 ;  /* 0x0000000532007986 */ /* 0x0005e2000c101504 */
[----:B-1----:R-:W-:-:S02]  /*ac90*/  PRMT R4, R15, 0x7632, R4 ;  /* 0x000076320f047816 */ /* 0x002fc40000000004 */
[-C--:B------:R-:W-:Y:S01]  /*aca0*/  IADD3 R92, P4, R92, R126.reuse, RZ ;  /* 0x0000007e5c5c7210 */ /* 0x080fe20007f9e0ff */
[----:B------:R-:W-:Y:S01]  /*acb0*/  STG.E.U16 [R52.64], R23 ;  /* 0x0000001734007986 */ /* 0x000fe2000c101504 */
[-C--:B------:R-:W-:Y:S02]  /*acc0*/  LEA.HI.X.SX32 R91, R91, R127.reuse, 0x1, P6 ;  /* 0x0000007f5b5b7211 */ /* 0x080fe400030f0eff */
[-C--:B------:R-:W-:Y:S01]  /*acd0*/  IADD3 R96, P6, R96, R126.reuse, RZ ;  /* 0x0000007e60607210 */ /* 0x080fe20007fde0ff */
[----:B------:R1:W-:Y:S01]  /*ace0*/  STG.E.U16 [R54.64], R2 ;  /* 0x0000000236007986 */ /* 0x0003e2000c101504 */
[----:B----4-:R-:W-:Y:S01]  /*acf0*/  PRMT R6, R24, 0x7632, R6 ;  /* 0x0000763218067816 */ /* 0x010fe20000000006 */
[----:B0-----:R-:W-:Y:S01]  /*ad00*/  IMAD.HI R7, R232, 0x4, RZ ;  /* 0x00000004e8077827 */ /* 0x001fe200078e02ff */
[----:B------:R-:W-:Y:S01]  /*ad10*/  LEA.HI.X.SX32 R95, R95, R127, 0x1, P5 ;  /* 0x0000007f5f5f7211 */ /* 0x000fe200028f0eff */
[----:B------:R-:W-:Y:S01]  /*ad20*/  STG.E.U16 [R56.64], R15 ;  /* 0x0000000f38007986 */ /* 0x000fe2000c101504 */
[----:B------:R-:W-:-:S02]  /*ad30*/  IADD3 R100, P5, R100, R126, RZ ;  /* 0x0000007e64647210 */ /* 0x000fc40007fbe0ff */
[----:B-----5:R-:W-:Y:S01]  /*ad40*/  PRMT R3, R28, 0x7632, R3 ;  /* 0x000076321c037816 */ /* 0x020fe20000000003 */
[----:B------:R-:W-:Y:S01]  /*ad50*/  STG.E.U16 [R58.64], R4 ;  /* 0x000000043a007986 */ /* 0x000fe2000c101504 */
[-C--:B------:R-:W-:Y:S02]  /*ad60*/  LEA.HI.X.SX32 R93, R93, R127.reuse, 0x1, P4 ;  /* 0x0000007f5d5d7211 */ /* 0x080fe400020f0eff */
        /* <DEDUP_REMOVED lines=8> */
[----:B-1----:R-:W-:Y:S02]  /*adf0*/  PRMT R2, R36, 0x7632, R2 ;  /* 0x0000763224027816 */ /* 0x002fe40000000002 */
[-C--:B------:R-:W-:Y:S01]  /*ae00*/  IADD3 R106, P5, R251, R126.reuse, RZ ;  /* 0x0000007efb6a7210 */ /* 0x080fe20007fbe0ff */
[----:B------:R-:W-:Y:S01]  /*ae10*/  STG.E.U16 [R70.64], R3 ;  /* 0x0000000346007986 */ /* 0x000fe2000c101504 */
[----:B------:R-:W-:Y:S02]  /*ae20*/  LEA.HI.X.SX32 R99, R99, R127, 0x1, P4 ;  /* 0x0000007f63637211 */ /* 0x000fe400020f0eff */
[----:B------:R-:W-:Y:S01]  /*ae30*/  PRMT R41, R25, 0x7632, R41 ;  /* 0x0000763219297816 */ /* 0x000fe20000000029 */
[----:B------:R-:W-:Y:S01]  /*ae40*/  STG.E.U16 [R72.64], R32 ;  /* 0x0000002048007986 */ /* 0x000fe2000c101504 */
[----:B------:R-:W-:-:S02]  /*ae50*/  IADD3 R104, P4, R104, R126, RZ ;  /* 0x0000007e68687210 */ /* 0x000fc40007f9e0ff */
[-C--:B------:R-:W-:Y:S01]  /*ae60*/  LEA.HI.X.SX32 R103, R103, R127.reuse, 0x1, P6 ;  /* 0x0000007f67677211 */ /* 0x080fe200030f0eff */
[----:B------:R0:W-:Y:S01]  /*ae70*/  STG.E.U16 [R74.64], R5 ;  /* 0x000000054a007986 */ /* 0x0001e2000c101504 */
[-C--:B------:R-:W-:Y:S02]  /*ae80*/  IADD3 R108, P6, R249, R126.reuse, RZ ;  /* 0x0000007ef96c7210 */ /* 0x080fe40007fde0ff */
[----:B------:R-:W-:Y:S01]  /*ae90*/  PRMT R43, R29, 0x7632, R43 ;  /* 0x000076321d2b7816 */ /* 0x000fe2000000002b */
[----:B------:R-:W-:Y:S01]  /*aea0*/  STG.E.U16 [R76.64], R36 ;  /* 0x000000244c007986 */ /* 0x000fe2000c101504 */
[----:B------:R-:W-:Y:S02]  /*aeb0*/  LEA.HI.X.SX32 R107, R107, R127, 0x1, P5 ;  /* 0x0000007f6b6b7211 */ /* 0x000fe400028f0eff */
[----:B------:R-:W-:Y:S01]  /*aec0*/  IADD3 R112, P5, R245, R126, RZ ;  /* 0x0000007ef5707210 */ /* 0x000fe20007fbe0ff */
[----:B------:R1:W-:Y:S01]  /*aed0*/  STG.E.U16 [R78.64], R2 ;  /* 0x000000024e007986 */ /* 0x0003e2000c101504 */
[----:B------:R-:W-:-:S02]  /*aee0*/  PRMT R45, R33, 0x7632, R45 ;  /* 0x00007632212d7816 */ /* 0x000fc4000000002d */
[-C--:B------:R-:W-:Y:S01]  /*aef0*/  LEA.HI.X.SX32 R105, R105, R127.reuse, 0x1, P4 ;  /* 0x0000007f69697211 */ /* 0x080fe200020f0eff */
[----:B------:R-:W-:Y:S01]  /*af00*/  STG.E.U16 [R80.64], R25 ;  /* 0x0000001950007986 */ /* 0x000fe2000c101504 */
[-C--:B------:R-:W-:Y:S01]  /*af10*/  IADD3 R110, P4, R247, R126.reuse, RZ ;  /* 0x0000007ef76e7210 */ /* 0x080fe20007f9e0ff */
[----:B0-----:R-:W-:Y:S01]  /*af20*/  FFMA R5, R63, 0.69314718246459960938, R60 ;  /* 0x3f3172183f057823 */ /* 0x001fe2000000003c */
[-C--:B------:R-:W-:Y:S01]  /*af30*/  LEA.HI.X.SX32 R109, R109, R127.reuse, 0x1, P6 ;  /* 0x0000007f6d6d7211 */ /* 0x080fe200030f0eff */
[----:B------:R-:W-:Y:S01]  /*af40*/  STG.E.U16 [R82.64], R41 ;  /* 0x0000002952007986 */ /* 0x000fe2000c101504 */
[----:B------:R-:W-:Y:S02]  /*af50*/  PRMT R47, R37, 0x7632, R47 ;  /* 0x00007632252f7816 */ /* 0x000fe4000000002f */
[----:B------:R-:W-:Y:S01]  /*af60*/  IADD3 R114, P6, R243, R126, RZ ;  /* 0x0000007ef3727210 */ /* 0x000fe20007fde0ff */
[----:B------:R-:W-:Y:S01]  /*af70*/  STG.E.U16 [R84.64], R29 ;  /* 0x0000001d54007986 */ /* 0x000fe2000c101504 */
[----:B------:R-:W-:-:S02]  /*af80*/  LEA.HI.X.SX32 R113, R113, R127, 0x1, P5 ;  /* 0x0000007f71717211 */ /* 0x000fc400028f0eff */
[----:B------:R-:W-:Y:S01]  /*af90*/  PRMT R49, R26, 0x7632, R49 ;  /* 0x000076321a317816 */ /* 0x000fe20000000031 */
[----:B------:R-:W-:Y:S01]  /*afa0*/  STG.E.U16 [R86.64], R43 ;  /* 0x0000002b56007986 */ /* 0x000fe2000c101504 */
[-C--:B------:R-:W-:Y:S02]  /*afb0*/  IADD3 R118, P5, R239, R126.reuse, RZ ;  /* 0x0000007eef767210 */ /* 0x080fe40007fbe0ff */
[-C--:B------:R-:W-:Y:S01]  /*afc0*/  LEA.HI.X.SX32 R111, R111, R127.reuse, 0x1, P4 ;  /* 0x0000007f6f6f7211 */ /* 0x080fe200020f0eff */
[----:B------:R-:W-:Y:S01]  /*afd0*/  STG.E.U16 [R88.64], R33 ;  /* 0x0000002158007986 */ /* 0x000fe2000c101504 */
[----:B------:R-:W-:Y:S02]  /*afe0*/  PRMT R51, R30, 0x7632, R51 ;  /* 0x000076321e337816 */ /* 0x000fe40000000033 */
[----:B------:R-:W-:Y:S01]  /*aff0*/  IADD3 R116, P4, R241, R126, RZ ;  /* 0x0000007ef1747210 */ /* 0x000fe20007f9e0ff */
[----:B------:R-:W-:Y:S01]  /*b000*/  STG.E.U16 [R90.64], R45 ;  /* 0x0000002d5a007986 */ /* 0x000fe2000c101504 */
[----:B------:R-:W-:-:S02]  /*b010*/  LEA.HI.X.SX32 R115, R115, R127, 0x1, P6 ;  /* 0x0000007f73737211 */ /* 0x000fc400030f0eff */
[-C--:B------:R-:W-:Y:S01]  /*b020*/  IADD3 R120, P6, R237, R126.reuse, RZ ;  /* 0x0000007eed787210 */ /* 0x080fe20007fde0ff */
[----:B------:R-:W-:Y:S01]  /*b030*/  STG.E.U16 [R92.64], R37 ;  /* 0x000000255c007986 */ /* 0x000fe2000c101504 */
[----:B------:R-:W-:Y:S01]  /*b040*/  PRMT R53, R34, 0x7632, R53 ;  /* 0x0000763222357816 */ /* 0x000fe20000000035 */
[----:B------:R-:W-:Y:S01]  /*b050*/  IMAD R237, R123, 0xfe, RZ ;  /* 0x000000fe7bed7824 */ /* 0x000fe200078e02ff */
[-C--:B------:R-:W-:Y:S01]  /*b060*/  LEA.HI.X.SX32 R119, R119, R127.reuse, 0x1, P5 ;  /* 0x0000007f77777211 */ /* 0x080fe200028f0eff */
[----:B------:R-:W-:Y:S01]  /*b070*/  STG.E.U16 [R94.64], R47 ;  /* 0x0000002f5e007986 */ /* 0x000fe2000c101504 */
[----:B------:R-:W-:Y:S01]  /*b080*/  IADD3 R124, P5, R233, R126, RZ ;  /* 0x0000007ee97c7210 */ /* 0x000fe20007fbe0ff */
[----:B------:R-:W-:Y:S01]  /*b090*/  IMAD R233, R123, 0x7d, RZ ;  /* 0x0000007d7be97824 */ /* 0x000fe200078e02ff */
[----:B------:R-:W-:Y:S01]  /*b0a0*/  PRMT R55, R38, 0x7632, R55 ;  /* 0x0000763226377816 */ /* 0x000fe20000000037 */
[----:B------:R-:W-:Y:S01]  /*b0b0*/  STG.E.U16 [R96.64], R26 ;  /* 0x0000001a60007986 */ /* 0x000fe2000c101504 */
[----:B------:R-:W-:-:S02]  /*b0c0*/  LEA.HI.X.SX32 R117, R117, R127, 0x1, P4 ;  /* 0x0000007f75757211 */ /* 0x000fc400020f0eff */
[-C--:B------:R-:W-:Y:S01]  /*b0d0*/  IADD3 R122, P4, R235, R126.reuse, RZ ;  /* 0x0000007eeb7a7210 */ /* 0x080fe20007f9e0ff */
[----:B------:R-:W-:Y:S01]  /*b0e0*/  STG.E.U16 [R98.64], R49 ;  /* 0x0000003162007986 */ /* 0x000fe2000c101504 */
[----:B------:R-:W-:Y:S02]  /*b0f0*/  PRMT R57, R27, 0x7632, R57 ;  /* 0x000076321b397816 */ /* 0x000fe40000000039 */
[----:B------:R-:W-:Y:S01]  /*b100*/  LEA.HI.X.SX32 R121, R121, R127, 0x1, P6 ;  /* 0x0000007f79797211 */ /* 0x000fe200030f0eff */
[----:B------:R-:W-:Y:S01]  /*b110*/  STG.E.U16 [R100.64], R30 ;  /* 0x0000001e64007986 */ /* 0x000fe2000c101504 */
[----:B------:R-:W-:Y:S02]  /*b120*/  IADD3 R126, P6, R237, R126, RZ ;  /* 0x0000007eed7e7210 */ /* 0x000fe40007fde0ff */
[----:B------:R-:W-:Y:S01]  /*b130*/  LEA R235, R123, -R123, 0x7 ;  /* 0x8000007b7beb7211 */ /* 0x000fe200078e38ff */
[----:B------:R-:W-:Y:S01]  /*b140*/  STG.E.U16 [R102.64], R51 ;  /* 0x0000003366007986 */ /* 0x000fe2000c101504 */
[----:B------:R-:W-:-:S02]  /*b150*/  PRMT R59, R31, 0x7632, R59 ;  /* 0x000076321f3b7816 */ /* 0x000fc4000000003b */
[-C--:B------:R-:W-:Y:S01]  /*b160*/  LEA.HI.X.SX32 R123, R233, R127.reuse, 0x1, P4 ;  /* 0x0000007fe97b7211 */ /* 0x080fe200020f0eff */
[----:B------:R-:W-:Y:S01]  /*b170*/  STG.E.U16 [R104.64], R34 ;  /* 0x0000002268007986 */ /* 0x000fe2000c101504 */
[----:B------:R-:W-:Y:S02]  /*b180*/  PRMT R6, R35, 0x7632, R6 ;  /* 0x0000763223067816 */ /* 0x000fe40000000006 */
[-C--:B------:R-:W-:Y:S01]  /*b190*/  LEA.HI.X.SX32 R125, R125, R127.reuse, 0x1, P5 ;  /* 0x0000007f7d7d7211 */ /* 0x080fe200028f0eff */
[----:B------:R-:W-:Y:S01]  /*b1a0*/  STG.E.U16 [R106.64], R53 ;  /* 0x000000356a007986 */ /* 0x000fe2000c101504 */
[----:B------:R-:W-:Y:S02]  /*b1b0*/  LEA.HI.X.SX32 R127, R235, R127, 0x1, P6 ;  /* 0x0000007feb7f7211 */ /* 0x000fe400030f0eff */
[----:B------:R-:W-:Y:S01]  /*b1c0*/  PRMT R10, R39, 0x7632, R10 ;  /* 0x00007632270a7816 */ /* 0x000fe2000000000a */
[----:B------:R-:W-:Y:S01]  /*b1d0*/  STG.E.U16 [R108.64], R38 ;  /* 0x000000266c007986 */ /* 0x000fe2000c101504 */
[----:B-1----:R-:W-:-:S02]  /*b1e0*/  FSEL R2, R227, -INF , P3 ;  /* 0xff800000e3027808 */ /* 0x002fc40001800000 */
[----:B------:R-:W-:Y:S01]  /*b1f0*/  FSEL R3, R226, -INF , P0 ;  /* 0xff800000e2037808 */ /* 0x000fe20000000000 */
[----:B------:R-:W-:Y:S01]  /*b200*/  STG.E.U16 [R110.64], R55 ;  /* 0x000000376e007986 */ /* 0x000fe2000c101504 */
[----:B------:R-:W-:Y:S01]  /*b210*/  LOP3.LUT R9, R236, 0xf8, RZ, 0xc0, !PT ;  /* 0x000000f8ec097812 */ /* 0x000fe200078ec0ff */
[----:B------:R-:W-:Y:S01]  /*b220*/  FFMA R4, R2, 0.69314718246459960938, R17 ;  /* 0x3f31721802047823 */ /* 0x000fe20000000011 */
[----:B------:R-:W-:Y:S01]  /*b230*/  SHF.L.U32 R8, R232, 0x2, RZ ;  /* 0x00000002e8087819 */ /* 0x000fe200000006ff */
[----:B------:R-:W-:Y:S01]  /*b240*/  STG.E.U16 [R112.64], R27 ;  /* 0x0000001b70007986 */ /* 0x000fe2000c101504 */
[----:B------:R-:W-:Y:S02]  /*b250*/  FFMA R17, R3, 0.69314718246459960938, R62 ;  /* 0x3f31721803117823 */ /* 0x000fe4000000003e */
[----:B------:R-:W-:Y:S01]  /*b260*/  IMAD R2, R234, c[0x0][0x1cc], RZ ;  /* 0x00007300ea027a24 */ /* 0x000fe200078e02ff */
[----:B------:R-:W-:Y:S04]  /*b270*/  STG.E.U16 [R114.64], R57 ;  /* 0x0000003972007986 */ /* 0x000fe8000c101504 */
[----:B------:R-:W-:Y:S01]  /*b280*/  STG.E.U16 [R116.64], R31 ;  /* 0x0000001f74007986 */ /* 0x000fe2000c101504 */
[----:B------:R-:W-:-:S03]  /*b290*/  SHF.L.U32 R3, R2, 0x2, RZ ;  /* 0x0000000202037819 */ /* 0x000fc600000006ff */
[----:B------:R-:W-:Y:S04]  /*b2a0*/  STG.E.U16 [R118.64], R59 ;  /* 0x0000003b76007986 */ /* 0x000fe8000c101504 */
[----:B------:R-:W-:Y:S04]  /*b2b0*/  STG.E.U16 [R120.64], R35 ;  /* 0x0000002378007986 */ /* 0x000fe8000c101504 */
[----:B------:R0:W-:Y:S04]  /*b2c0*/  STG.E.U16 [R122.64], R6 ;  /* 0x000000067a007986 */ /* 0x0001e8000c101504 */
[----:B------:R-:W-:Y:S04]  /*b2d0*/  STG.E.U16 [R124.64], R39 ;  /* 0x000000277c007986 */ /* 0x000fe8000c101504 */
[----:B------:R-:W-:Y:S04]  /*b2e0*/  STG.E.U16 [R126.64], R10 ;  /* 0x0000000a7e007986 */ /* 0x000fe8000c101504 */
[----:B------:R-:W-:Y:S01]  /*b2f0*/  BAR.SYNC.DEFER_BLOCKING 0x0 ;  /* 0x0000000000007b1d */ /* 0x000fe20000010000 */
[----:B0-----:R-:W-:Y:S01]  /*b300*/  IMAD.HI R6, R2, 0x4, RZ ;  /* 0x0000000402067827 */ /* 0x001fe200078e02ff */
[----:B------:R-:W-:-:S04]  /*b310*/  IADD3 R2, P0, P1, R8, c[0x0][0x180], R3 ;  /* 0x0000600008027a10 */ /* 0x000fc8000791e003 */
[----:B------:R-:W-:Y:S01]  /*b320*/  IADD3.X R3, R7, c[0x0][0x184], R6, P0, P1 ;  /* 0x0000610007037a10 */ /* 0x000fe200007e2406 */
[----:B------:R-:W-:Y:S04]  /*b330*/  STS.64 [R9], R4 ;  /* 0x0000000409007388 */ /* 0x000fe80000000a00 */
[----:B------:R-:W-:Y:S04]  /*b340*/  STS.64 [R9+0x100], R16 ;  /* 0x0001001009007388 */ /* 0x000fe80000000a00 */
[----:B------:R-:W-:Y:S06]  /*b350*/  BAR.SYNC.DEFER_BLOCKING 0x0 ;  /* 0x0000000000007b1d */ /* 0x000fec0000010000 */
[----:B------:R-:W0:Y:S04]  /*b360*/  LDS R11, [R0] ;  /* 0x00000000000b7984 */ /* 0x000e280000000800 */
[----:B0-----:R-:W-:Y:S01]  /*b370*/  STG.E [R2.64], R11 ;  /* 0x0000000b02007986 */ /* 0x001fe2000c101904 */
[----:B------:R-:W-:Y:S05]  /*b380*/  EXIT ;  /* 0x000000000000794d */ /* 0x000fea0003800000 */
.L_x_2:
[----:B------:R-:W-:-:S00]  /*b390*/  BRA `(.L_x_2) ;  /* 0xfffffff000007947 */ /* 0x000fc0000383ffff */
[----:B------:R-:W-:-:S00]  /*b3a0*/  NOP ;  /* 0x0000000000007918 */ /* 0x000fc00000000000 */
        /* <DEDUP_REMOVED lines=13> */
.L_x_3:


//--------------------- .nv.global.init           --------------------------
	.section	.nv.global.init,"aw",@progbits
.nv.global.init:
	.type		_$_str,@object
	.size		_$_str,(.L_0 - _$_str)
_$_str:
        /*0000*/ 	.byte	0x5f, 0x5f, 0x43, 0x55, 0x44, 0x41, 0x5f, 0x46, 0x54, 0x5a, 0x00
.L_0:


//--------------------- .nv.shared.attn_fwd       --------------------------
	.section	.nv.shared.attn_fwd,"aw",@nobits
	.sectionflags	@""
	.align	16
